//
// Generated by NVIDIA NVVM Compiler
//
// Compiler Build ID: CL-36424714
// Cuda compilation tools, release 13.0, V13.0.88
// Based on NVVM 20.0.0
//

.version 9.0
.target sm_100
.address_size 64

	// .globl	_Z8Conv_GlbPfS_iii

.visible .entry _Z8Conv_GlbPfS_iii(
	.param .u64 .ptr .align 1 _Z8Conv_GlbPfS_iii_param_0,
	.param .u64 .ptr .align 1 _Z8Conv_GlbPfS_iii_param_1,
	.param .u32 _Z8Conv_GlbPfS_iii_param_2,
	.param .u32 _Z8Conv_GlbPfS_iii_param_3,
	.param .u32 _Z8Conv_GlbPfS_iii_param_4
)
{
	.reg .pred 	%p<6>;
	.reg .b32 	%r<99>;
	.reg .b32 	%f<128>;
	.reg .b64 	%rd<19>;

	ld.param.u64 	%rd2, [_Z8Conv_GlbPfS_iii_param_0];
	ld.param.u64 	%rd3, [_Z8Conv_GlbPfS_iii_param_1];
	ld.param.u32 	%r29, [_Z8Conv_GlbPfS_iii_param_2];
	ld.param.u32 	%r30, [_Z8Conv_GlbPfS_iii_param_4];
	cvta.to.global.u64 	%rd1, %rd3;
	mov.u32 	%r31, %ctaid.x;
	mov.u32 	%r32, %ntid.x;
	mul.lo.s32 	%r1, %r31, %r32;
	mov.u32 	%r2, %tid.x;
	add.s32 	%r33, %r1, %r2;
	add.s32 	%r3, %r33, %r30;
	mov.u32 	%r34, %ctaid.y;
	mov.u32 	%r35, %ntid.y;
	mov.u32 	%r36, %tid.y;
	mad.lo.s32 	%r4, %r34, %r35, %r36;
	add.s32 	%r5, %r4, %r30;
	neg.s32 	%r6, %r30;
	setp.lt.s32 	%p1, %r30, 0;
	mov.f32 	%f123, 0f00000000;
	mov.f32 	%f122, %f123;
	@%p1 bra 	$L__BB0_9;
	mul.lo.s32 	%r7, %r30, %r30;
	add.s32 	%r8, %r29, 16;
	shl.b32 	%r37, %r30, 1;
	and.b32  	%r9, %r30, 1;
	sub.s32 	%r10, 1, %r30;
	and.b32  	%r38, %r37, -4;
	neg.s32 	%r11, %r38;
	add.s32 	%r39, %r2, %r30;
	add.s32 	%r40, %r39, %r1;
	mad.lo.s32 	%r12, %r4, %r8, %r40;
	shl.b32 	%r41, %r29, 2;
	add.s32 	%r13, %r41, 64;
	mov.f32 	%f122, 0f00000000;
	mul.wide.s32 	%rd12, %r8, 4;
	mov.u32 	%r93, %r6;
	mov.f32 	%f123, %f122;
$L__BB0_2:
	setp.lt.u32 	%p2, %r30, 2;
	mul.lo.s32 	%r15, %r93, %r93;
	add.s32 	%r16, %r93, %r3;
	mov.u32 	%r98, %r6;
	@%p2 bra 	$L__BB0_6;
	add.s32 	%r94, %r12, %r93;
	mov.u32 	%r95, %r11;
	mov.u32 	%r96, %r10;
$L__BB0_4:
	.pragma "nounroll";
	add.s32 	%r42, %r96, -1;
	mad.lo.s32 	%r43, %r42, %r42, %r15;
	div.u32 	%r44, %r43, %r7;
	neg.s32 	%r45, %r44;
	cvt.rn.f32.s32 	%f19, %r45;
	fma.rn.f32 	%f20, %f19, 0f3BBB989D, 0f3F000000;
	cvt.sat.f32.f32 	%f21, %f20;
	mov.f32 	%f22, 0f4B400001;
	mov.f32 	%f23, 0f437C0000;
	fma.rm.f32 	%f24, %f21, %f23, %f22;
	add.f32 	%f25, %f24, 0fCB40007F;
	neg.f32 	%f26, %f25;
	fma.rn.f32 	%f27, %f19, 0f3FB8AA3B, %f26;
	fma.rn.f32 	%f28, %f19, 0f32A57060, %f27;
	mov.b32 	%r46, %f24;
	shl.b32 	%r47, %r46, 23;
	mov.b32 	%f29, %r47;
	ex2.approx.ftz.f32 	%f30, %f28;
	mul.f32 	%f31, %f30, %f29;
	mul.wide.s32 	%rd4, %r94, 4;
	add.s64 	%rd5, %rd1, %rd4;
	ld.global.f32 	%f32, [%rd5];
	fma.rn.f32 	%f33, %f32, %f31, %f122;
	add.f32 	%f34, %f123, %f31;
	add.s32 	%r48, %r96, 2;
	mul.lo.s32 	%r49, %r96, %r96;
	add.s32 	%r50, %r49, %r15;
	div.u32 	%r51, %r50, %r7;
	neg.s32 	%r52, %r51;
	cvt.rn.f32.s32 	%f35, %r52;
	fma.rn.f32 	%f36, %f35, 0f3BBB989D, 0f3F000000;
	cvt.sat.f32.f32 	%f37, %f36;
	fma.rm.f32 	%f38, %f37, %f23, %f22;
	add.f32 	%f39, %f38, 0fCB40007F;
	neg.f32 	%f40, %f39;
	fma.rn.f32 	%f41, %f35, 0f3FB8AA3B, %f40;
	fma.rn.f32 	%f42, %f35, 0f32A57060, %f41;
	mov.b32 	%r53, %f38;
	shl.b32 	%r54, %r53, 23;
	mov.b32 	%f43, %r54;
	ex2.approx.ftz.f32 	%f44, %f42;
	mul.f32 	%f45, %f44, %f43;
	add.s64 	%rd7, %rd5, %rd12;
	ld.global.f32 	%f46, [%rd7];
	fma.rn.f32 	%f47, %f46, %f45, %f33;
	add.f32 	%f48, %f34, %f45;
	add.s32 	%r55, %r49, %r96;
	add.s32 	%r56, %r96, %r55;
	add.s32 	%r57, %r56, %r15;
	add.s32 	%r58, %r57, 1;
	div.u32 	%r59, %r58, %r7;
	neg.s32 	%r60, %r59;
	cvt.rn.f32.s32 	%f49, %r60;
	fma.rn.f32 	%f50, %f49, 0f3BBB989D, 0f3F000000;
	cvt.sat.f32.f32 	%f51, %f50;
	fma.rm.f32 	%f52, %f51, %f23, %f22;
	add.f32 	%f53, %f52, 0fCB40007F;
	neg.f32 	%f54, %f53;
	fma.rn.f32 	%f55, %f49, 0f3FB8AA3B, %f54;
	fma.rn.f32 	%f56, %f49, 0f32A57060, %f55;
	mov.b32 	%r61, %f52;
	shl.b32 	%r62, %r61, 23;
	mov.b32 	%f57, %r62;
	ex2.approx.ftz.f32 	%f58, %f56;
	mul.f32 	%f59, %f58, %f57;
	add.s64 	%rd8, %rd7, %rd12;
	ld.global.f32 	%f60, [%rd8];
	fma.rn.f32 	%f61, %f60, %f59, %f47;
	add.f32 	%f62, %f48, %f59;
	mad.lo.s32 	%r63, %r48, %r48, %r15;
	div.u32 	%r64, %r63, %r7;
	neg.s32 	%r65, %r64;
	cvt.rn.f32.s32 	%f63, %r65;
	fma.rn.f32 	%f64, %f63, 0f3BBB989D, 0f3F000000;
	cvt.sat.f32.f32 	%f65, %f64;
	fma.rm.f32 	%f66, %f65, %f23, %f22;
	add.f32 	%f67, %f66, 0fCB40007F;
	neg.f32 	%f68, %f67;
	fma.rn.f32 	%f69, %f63, 0f3FB8AA3B, %f68;
	fma.rn.f32 	%f70, %f63, 0f32A57060, %f69;
	mov.b32 	%r66, %f66;
	shl.b32 	%r67, %r66, 23;
	mov.b32 	%f71, %r67;
	ex2.approx.ftz.f32 	%f72, %f70;
	mul.f32 	%f73, %f72, %f71;
	add.s64 	%rd9, %rd8, %rd12;
	ld.global.f32 	%f74, [%rd9];
	fma.rn.f32 	%f122, %f74, %f73, %f61;
	add.f32 	%f123, %f62, %f73;
	add.s32 	%r96, %r96, 4;
	add.s32 	%r95, %r95, 4;
	add.s32 	%r94, %r94, %r13;
	setp.ne.s32 	%p3, %r95, 0;
	@%p3 bra 	$L__BB0_4;
	add.s32 	%r98, %r96, -1;
$L__BB0_6:
	setp.eq.s32 	%p4, %r9, 0;
	@%p4 bra 	$L__BB0_8;
	mul.lo.s32 	%r68, %r98, %r98;
	add.s32 	%r69, %r68, %r15;
	div.u32 	%r70, %r69, %r7;
	neg.s32 	%r71, %r70;
	cvt.rn.f32.s32 	%f75, %r71;
	fma.rn.f32 	%f76, %f75, 0f3BBB989D, 0f3F000000;
	cvt.sat.f32.f32 	%f77, %f76;
	mov.f32 	%f78, 0f4B400001;
	mov.f32 	%f79, 0f437C0000;
	fma.rm.f32 	%f80, %f77, %f79, %f78;
	add.f32 	%f81, %f80, 0fCB40007F;
	neg.f32 	%f82, %f81;
	fma.rn.f32 	%f83, %f75, 0f3FB8AA3B, %f82;
	fma.rn.f32 	%f84, %f75, 0f32A57060, %f83;
	mov.b32 	%r72, %f80;
	shl.b32 	%r73, %r72, 23;
	mov.b32 	%f85, %r73;
	ex2.approx.ftz.f32 	%f86, %f84;
	mul.f32 	%f87, %f86, %f85;
	add.s32 	%r74, %r98, %r5;
	mad.lo.s32 	%r75, %r74, %r8, %r16;
	mul.wide.s32 	%rd10, %r75, 4;
	add.s64 	%rd11, %rd1, %rd10;
	ld.global.f32 	%f88, [%rd11];
	fma.rn.f32 	%f89, %f88, %f87, %f122;
	add.f32 	%f90, %f123, %f87;
	add.s32 	%r76, %r68, %r98;
	add.s32 	%r77, %r98, %r76;
	add.s32 	%r78, %r77, %r15;
	add.s32 	%r79, %r78, 1;
	div.u32 	%r80, %r79, %r7;
	neg.s32 	%r81, %r80;
	cvt.rn.f32.s32 	%f91, %r81;
	fma.rn.f32 	%f92, %f91, 0f3BBB989D, 0f3F000000;
	cvt.sat.f32.f32 	%f93, %f92;
	fma.rm.f32 	%f94, %f93, %f79, %f78;
	add.f32 	%f95, %f94, 0fCB40007F;
	neg.f32 	%f96, %f95;
	fma.rn.f32 	%f97, %f91, 0f3FB8AA3B, %f96;
	fma.rn.f32 	%f98, %f91, 0f32A57060, %f97;
	mov.b32 	%r82, %f94;
	shl.b32 	%r83, %r82, 23;
	mov.b32 	%f99, %r83;
	ex2.approx.ftz.f32 	%f100, %f98;
	mul.f32 	%f101, %f100, %f99;
	add.s64 	%rd13, %rd11, %rd12;
	ld.global.f32 	%f102, [%rd13];
	fma.rn.f32 	%f122, %f102, %f101, %f89;
	add.f32 	%f123, %f90, %f101;
	add.s32 	%r98, %r98, 2;
$L__BB0_8:
	mad.lo.s32 	%r84, %r98, %r98, %r15;
	div.u32 	%r85, %r84, %r7;
	neg.s32 	%r86, %r85;
	cvt.rn.f32.s32 	%f103, %r86;
	fma.rn.f32 	%f104, %f103, 0f3BBB989D, 0f3F000000;
	cvt.sat.f32.f32 	%f105, %f104;
	mov.f32 	%f106, 0f4B400001;
	mov.f32 	%f107, 0f437C0000;
	fma.rm.f32 	%f108, %f105, %f107, %f106;
	add.f32 	%f109, %f108, 0fCB40007F;
	neg.f32 	%f110, %f109;
	fma.rn.f32 	%f111, %f103, 0f3FB8AA3B, %f110;
	fma.rn.f32 	%f112, %f103, 0f32A57060, %f111;
	mov.b32 	%r87, %f108;
	shl.b32 	%r88, %r87, 23;
	mov.b32 	%f113, %r88;
	ex2.approx.ftz.f32 	%f114, %f112;
	mul.f32 	%f115, %f114, %f113;
	add.s32 	%r89, %r98, %r5;
	mad.lo.s32 	%r90, %r89, %r8, %r16;
	mul.wide.s32 	%rd14, %r90, 4;
	add.s64 	%rd15, %rd1, %rd14;
	ld.global.f32 	%f116, [%rd15];
	fma.rn.f32 	%f122, %f116, %f115, %f122;
	add.f32 	%f123, %f123, %f115;
	add.s32 	%r28, %r93, 1;
	setp.ne.s32 	%p5, %r93, %r30;
	mov.u32 	%r93, %r28;
	@%p5 bra 	$L__BB0_2;
$L__BB0_9:
	cvta.to.global.u64 	%rd16, %rd2;
	div.rn.f32 	%f117, %f122, %f123;
	add.s32 	%r91, %r29, 16;
	mad.lo.s32 	%r92, %r5, %r91, %r3;
	mul.wide.s32 	%rd17, %r92, 4;
	add.s64 	%rd18, %rd16, %rd17;
	st.global.f32 	[%rd18], %f117;
	ret;

}
	// .globl	_Z8Conv_TexPfyiii
.visible .entry _Z8Conv_TexPfyiii(
	.param .u64 .ptr .align 1 _Z8Conv_TexPfyiii_param_0,
	.param .u64 _Z8Conv_TexPfyiii_param_1,
	.param .u32 _Z8Conv_TexPfyiii_param_2,
	.param .u32 _Z8Conv_TexPfyiii_param_3,
	.param .u32 _Z8Conv_TexPfyiii_param_4
)
{
	.reg .pred 	%p<6>;
	.reg .b32 	%r<94>;
	.reg .b32 	%f<157>;
	.reg .b64 	%rd<6>;

	ld.param.u64 	%rd1, [_Z8Conv_TexPfyiii_param_0];
	ld.param.u64 	%rd2, [_Z8Conv_TexPfyiii_param_1];
	ld.param.u32 	%r23, [_Z8Conv_TexPfyiii_param_2];
	ld.param.u32 	%r24, [_Z8Conv_TexPfyiii_param_4];
	mov.u32 	%r25, %ctaid.x;
	mov.u32 	%r26, %ntid.x;
	mov.u32 	%r27, %tid.x;
	mad.lo.s32 	%r28, %r25, %r26, %r27;
	add.s32 	%r1, %r28, %r24;
	mov.u32 	%r29, %ctaid.y;
	mov.u32 	%r30, %ntid.y;
	mov.u32 	%r31, %tid.y;
	mad.lo.s32 	%r2, %r29, %r30, %r31;
	add.s32 	%r3, %r2, %r24;
	neg.s32 	%r4, %r24;
	setp.lt.s32 	%p1, %r24, 0;
	mov.f32 	%f152, 0f00000000;
	mov.f32 	%f151, %f152;
	@%p1 bra 	$L__BB1_9;
	mul.lo.s32 	%r5, %r24, %r24;
	shl.b32 	%r32, %r24, 1;
	and.b32  	%r6, %r24, 1;
	sub.s32 	%r7, 1, %r24;
	and.b32  	%r33, %r32, -4;
	neg.s32 	%r8, %r33;
	add.s32 	%r9, %r2, 3;
	mov.f32 	%f151, 0f00000000;
	mov.u32 	%r88, %r4;
	mov.f32 	%f152, %f151;
$L__BB1_2:
	setp.lt.u32 	%p2, %r24, 2;
	mul.lo.s32 	%r11, %r88, %r88;
	add.s32 	%r34, %r88, %r1;
	cvt.rn.f32.s32 	%f3, %r34;
	mov.u32 	%r93, %r4;
	@%p2 bra 	$L__BB1_6;
	mov.u32 	%r89, %r9;
	mov.u32 	%r90, %r8;
	mov.u32 	%r91, %r7;
$L__BB1_4:
	.pragma "nounroll";
	add.s32 	%r35, %r91, -1;
	add.s32 	%r36, %r89, -2;
	add.s32 	%r37, %r89, -3;
	cvt.rn.f32.s32 	%f20, %r37;
	tex.2d.v4.f32.f32 	{%f21, %f22, %f23, %f24}, [%rd2, {%f3, %f20}];
	mad.lo.s32 	%r38, %r35, %r35, %r11;
	div.u32 	%r39, %r38, %r5;
	neg.s32 	%r40, %r39;
	cvt.rn.f32.s32 	%f25, %r40;
	fma.rn.f32 	%f26, %f25, 0f3BBB989D, 0f3F000000;
	cvt.sat.f32.f32 	%f27, %f26;
	mov.f32 	%f28, 0f4B400001;
	mov.f32 	%f29, 0f437C0000;
	fma.rm.f32 	%f30, %f27, %f29, %f28;
	add.f32 	%f31, %f30, 0fCB40007F;
	neg.f32 	%f32, %f31;
	mov.b32 	%r41, %f30;
	fma.rn.f32 	%f33, %f25, 0f3FB8AA3B, %f32;
	shl.b32 	%r42, %r41, 23;
	fma.rn.f32 	%f34, %f25, 0f32A57060, %f33;
	mov.b32 	%f35, %r42;
	ex2.approx.ftz.f32 	%f36, %f34;
	mul.f32 	%f37, %f36, %f35;
	fma.rn.f32 	%f38, %f21, %f37, %f151;
	add.f32 	%f39, %f152, %f37;
	add.s32 	%r43, %r91, 2;
	mul.lo.s32 	%r44, %r91, %r91;
	add.s32 	%r45, %r44, %r11;
	div.u32 	%r46, %r45, %r5;
	neg.s32 	%r47, %r46;
	cvt.rn.f32.s32 	%f40, %r47;
	fma.rn.f32 	%f41, %f40, 0f3BBB989D, 0f3F000000;
	cvt.sat.f32.f32 	%f42, %f41;
	fma.rm.f32 	%f43, %f42, %f29, %f28;
	add.f32 	%f44, %f43, 0fCB40007F;
	neg.f32 	%f45, %f44;
	fma.rn.f32 	%f46, %f40, 0f3FB8AA3B, %f45;
	fma.rn.f32 	%f47, %f40, 0f32A57060, %f46;
	mov.b32 	%r48, %f43;
	shl.b32 	%r49, %r48, 23;
	mov.b32 	%f48, %r49;
	ex2.approx.ftz.f32 	%f49, %f47;
	mul.f32 	%f50, %f49, %f48;
	cvt.rn.f32.s32 	%f51, %r36;
	tex.2d.v4.f32.f32 	{%f52, %f53, %f54, %f55}, [%rd2, {%f3, %f51}];
	fma.rn.f32 	%f56, %f52, %f50, %f38;
	add.f32 	%f57, %f39, %f50;
	add.s32 	%r50, %r44, %r91;
	add.s32 	%r51, %r91, %r50;
	add.s32 	%r52, %r51, %r11;
	add.s32 	%r53, %r52, 1;
	div.u32 	%r54, %r53, %r5;
	neg.s32 	%r55, %r54;
	cvt.rn.f32.s32 	%f58, %r55;
	fma.rn.f32 	%f59, %f58, 0f3BBB989D, 0f3F000000;
	cvt.sat.f32.f32 	%f60, %f59;
	fma.rm.f32 	%f61, %f60, %f29, %f28;
	add.f32 	%f62, %f61, 0fCB40007F;
	neg.f32 	%f63, %f62;
	fma.rn.f32 	%f64, %f58, 0f3FB8AA3B, %f63;
	fma.rn.f32 	%f65, %f58, 0f32A57060, %f64;
	mov.b32 	%r56, %f61;
	shl.b32 	%r57, %r56, 23;
	mov.b32 	%f66, %r57;
	ex2.approx.ftz.f32 	%f67, %f65;
	mul.f32 	%f68, %f67, %f66;
	add.s32 	%r58, %r89, -1;
	cvt.rn.f32.s32 	%f69, %r58;
	tex.2d.v4.f32.f32 	{%f70, %f71, %f72, %f73}, [%rd2, {%f3, %f69}];
	fma.rn.f32 	%f74, %f70, %f68, %f56;
	add.f32 	%f75, %f57, %f68;
	mad.lo.s32 	%r59, %r43, %r43, %r11;
	div.u32 	%r60, %r59, %r5;
	neg.s32 	%r61, %r60;
	cvt.rn.f32.s32 	%f76, %r61;
	fma.rn.f32 	%f77, %f76, 0f3BBB989D, 0f3F000000;
	cvt.sat.f32.f32 	%f78, %f77;
	fma.rm.f32 	%f79, %f78, %f29, %f28;
	add.f32 	%f80, %f79, 0fCB40007F;
	neg.f32 	%f81, %f80;
	fma.rn.f32 	%f82, %f76, 0f3FB8AA3B, %f81;
	fma.rn.f32 	%f83, %f76, 0f32A57060, %f82;
	mov.b32 	%r62, %f79;
	shl.b32 	%r63, %r62, 23;
	mov.b32 	%f84, %r63;
	ex2.approx.ftz.f32 	%f85, %f83;
	mul.f32 	%f86, %f85, %f84;
	cvt.rn.f32.s32 	%f87, %r89;
	tex.2d.v4.f32.f32 	{%f88, %f89, %f90, %f91}, [%rd2, {%f3, %f87}];
	fma.rn.f32 	%f151, %f88, %f86, %f74;
	add.f32 	%f152, %f75, %f86;
	add.s32 	%r91, %r91, 4;
	add.s32 	%r90, %r90, 4;
	add.s32 	%r89, %r89, 4;
	setp.ne.s32 	%p3, %r90, 0;
	@%p3 bra 	$L__BB1_4;
	add.s32 	%r93, %r91, -1;
$L__BB1_6:
	setp.eq.s32 	%p4, %r6, 0;
	@%p4 bra 	$L__BB1_8;
	add.s32 	%r64, %r93, %r3;
	cvt.rn.f32.s32 	%f92, %r64;
	tex.2d.v4.f32.f32 	{%f93, %f94, %f95, %f96}, [%rd2, {%f3, %f92}];
	mul.lo.s32 	%r65, %r93, %r93;
	add.s32 	%r66, %r65, %r11;
	div.u32 	%r67, %r66, %r5;
	neg.s32 	%r68, %r67;
	cvt.rn.f32.s32 	%f97, %r68;
	fma.rn.f32 	%f98, %f97, 0f3BBB989D, 0f3F000000;
	cvt.sat.f32.f32 	%f99, %f98;
	mov.f32 	%f100, 0f4B400001;
	mov.f32 	%f101, 0f437C0000;
	fma.rm.f32 	%f102, %f99, %f101, %f100;
	add.f32 	%f103, %f102, 0fCB40007F;
	neg.f32 	%f104, %f103;
	mov.b32 	%r69, %f102;
	fma.rn.f32 	%f105, %f97, 0f3FB8AA3B, %f104;
	shl.b32 	%r70, %r69, 23;
	fma.rn.f32 	%f106, %f97, 0f32A57060, %f105;
	mov.b32 	%f107, %r70;
	ex2.approx.ftz.f32 	%f108, %f106;
	mul.f32 	%f109, %f108, %f107;
	fma.rn.f32 	%f110, %f93, %f109, %f151;
	add.f32 	%f111, %f152, %f109;
	add.s32 	%r71, %r65, %r93;
	add.s32 	%r72, %r93, %r71;
	add.s32 	%r73, %r72, %r11;
	add.s32 	%r74, %r73, 1;
	div.u32 	%r75, %r74, %r5;
	neg.s32 	%r76, %r75;
	cvt.rn.f32.s32 	%f112, %r76;
	fma.rn.f32 	%f113, %f112, 0f3BBB989D, 0f3F000000;
	cvt.sat.f32.f32 	%f114, %f113;
	fma.rm.f32 	%f115, %f114, %f101, %f100;
	add.f32 	%f116, %f115, 0fCB40007F;
	neg.f32 	%f117, %f116;
	fma.rn.f32 	%f118, %f112, 0f3FB8AA3B, %f117;
	fma.rn.f32 	%f119, %f112, 0f32A57060, %f118;
	mov.b32 	%r77, %f115;
	shl.b32 	%r78, %r77, 23;
	mov.b32 	%f120, %r78;
	ex2.approx.ftz.f32 	%f121, %f119;
	mul.f32 	%f122, %f121, %f120;
	add.s32 	%r79, %r64, 1;
	cvt.rn.f32.s32 	%f123, %r79;
	tex.2d.v4.f32.f32 	{%f124, %f125, %f126, %f127}, [%rd2, {%f3, %f123}];
	fma.rn.f32 	%f151, %f124, %f122, %f110;
	add.f32 	%f152, %f111, %f122;
	add.s32 	%r93, %r93, 2;
$L__BB1_8:
	mad.lo.s32 	%r80, %r93, %r93, %r11;
	div.u32 	%r81, %r80, %r5;
	neg.s32 	%r82, %r81;
	cvt.rn.f32.s32 	%f128, %r82;
	fma.rn.f32 	%f129, %f128, 0f3BBB989D, 0f3F000000;
	cvt.sat.f32.f32 	%f130, %f129;
	mov.f32 	%f131, 0f4B400001;
	mov.f32 	%f132, 0f437C0000;
	fma.rm.f32 	%f133, %f130, %f132, %f131;
	add.f32 	%f134, %f133, 0fCB40007F;
	neg.f32 	%f135, %f134;
	fma.rn.f32 	%f136, %f128, 0f3FB8AA3B, %f135;
	fma.rn.f32 	%f137, %f128, 0f32A57060, %f136;
	mov.b32 	%r83, %f133;
	shl.b32 	%r84, %r83, 23;
	mov.b32 	%f138, %r84;
	ex2.approx.ftz.f32 	%f139, %f137;
	mul.f32 	%f140, %f139, %f138;
	add.s32 	%r85, %r93, %r3;
	cvt.rn.f32.s32 	%f141, %r85;
	tex.2d.v4.f32.f32 	{%f142, %f143, %f144, %f145}, [%rd2, {%f3, %f141}];
	fma.rn.f32 	%f151, %f142, %f140, %f151;
	add.f32 	%f152, %f152, %f140;
	add.s32 	%r22, %r88, 1;
	setp.ne.s32 	%p5, %r88, %r24;
	mov.u32 	%r88, %r22;
	@%p5 bra 	$L__BB1_2;
$L__BB1_9:
	cvta.to.global.u64 	%rd3, %rd1;
	div.rn.f32 	%f146, %f151, %f152;
	add.s32 	%r86, %r23, 16;
	mad.lo.s32 	%r87, %r3, %r86, %r1;
	mul.wide.s32 	%rd4, %r87, 4;
	add.s64 	%rd5, %rd3, %rd4;
	st.global.f32 	[%rd5], %f146;
	ret;

}


// ===== COMPILED SASS (sm_100) =====

	.target	sm_100

	.elftype	@"ET_EXEC"


//--------------------- .note.nv.tkinfo           --------------------------
	.section	.note.nv.tkinfo,"",@"SHT_NOTE"
	.sectionflags	@"SHF_NOTE_NV_TKINFO"
	.tkinfo
        /*0018*/ 	.word	0x00000002
        /*0030*/ 	.string	""
        /*0030*/ 	.string	"ptxas"
        /*0030*/ 	.string	"Cuda compilation tools, release 13.0, V13.0.88"
        /*0030*/ 	.string	"Build cuda_13.0.r13.0/compiler.36424714_0"
        /*0030*/ 	.string	"-arch sm_100 -m 64 "



//--------------------- .note.nv.cuinfo           --------------------------
	.section	.note.nv.cuinfo,"",@"SHT_NOTE"
	.sectionflags	@"SHF_NOTE_NV_CUINFO"
        /*0018*/ 	.short	0x0002
        /*001a*/ 	.short	0x0064
        /*001c*/ 	.short	0x0082
	.zero		2


//--------------------- .nv.info                  --------------------------
	.section	.nv.info,"",@"SHT_CUDA_INFO"
	.align	4


	//----- nvinfo : EIATTR_REGCOUNT
	.align		4
        /*0000*/ 	.byte	0x04, 0x2f
        /*0002*/ 	.short	(.L_1 - .L_0)
	.align		4
.L_0:
        /*0004*/ 	.word	index@(_Z8Conv_GlbPfS_iii)
        /*0008*/ 	.word	0x00000020


	//----- nvinfo : EIATTR_FRAME_SIZE
	.align		4
.L_1:
        /*000c*/ 	.byte	0x04, 0x11
        /*000e*/ 	.short	(.L_3 - .L_2)
	.align		4
.L_2:
        /*0010*/ 	.word	index@($__internal_1_$__cuda_sm3x_div_rn_noftz_f32_slowpath)
        /*0014*/ 	.word	0x00000000


	//----- nvinfo : EIATTR_FRAME_SIZE
	.align		4
.L_3:
        /*0018*/ 	.byte	0x04, 0x11
        /*001a*/ 	.short	(.L_5 - .L_4)
	.align		4
.L_4:
        /*001c*/ 	.word	index@(_Z8Conv_GlbPfS_iii)
        /*0020*/ 	.word	0x00000000


	//----- nvinfo : EIATTR_REGCOUNT
	.align		4
.L_5:
        /*0024*/ 	.byte	0x04, 0x2f
        /*0026*/ 	.short	(.L_7 - .L_6)
	.align		4
.L_6:
        /*0028*/ 	.word	index@(_Z8Conv_TexPfyiii)
        /*002c*/ 	.word	0x0000001c


	//----- nvinfo : EIATTR_FRAME_SIZE
	.align		4
.L_7:
        /*0030*/ 	.byte	0x04, 0x11
        /*0032*/ 	.short	(.L_9 - .L_8)
	.align		4
.L_8:
        /*0034*/ 	.word	index@($__internal_0_$__cuda_sm3x_div_rn_noftz_f32_slowpath)
        /*0038*/ 	.word	0x00000000


	//----- nvinfo : EIATTR_FRAME_SIZE
	.align		4
.L_9:
        /*003c*/ 	.byte	0x04, 0x11
        /*003e*/ 	.short	(.L_11 - .L_10)
	.align		4
.L_10:
        /*0040*/ 	.word	index@(_Z8Conv_TexPfyiii)
        /*0044*/ 	.word	0x00000000


	//----- nvinfo : EIATTR_MIN_STACK_SIZE
	.align		4
.L_11:
        /*0048*/ 	.byte	0x04, 0x12
        /*004a*/ 	.short	(.L_13 - .L_12)
	.align		4
.L_12:
        /*004c*/ 	.word	index@(_Z8Conv_TexPfyiii)
        /*0050*/ 	.word	0x00000000


	//----- nvinfo : EIATTR_MIN_STACK_SIZE
	.align		4
.L_13:
        /*0054*/ 	.byte	0x04, 0x12
        /*0056*/ 	.short	(.L_15 - .L_14)
	.align		4
.L_14:
        /*0058*/ 	.word	index@(_Z8Conv_GlbPfS_iii)
        /*005c*/ 	.word	0x00000000
.L_15:


//--------------------- .nv.compat                --------------------------
	.section	.nv.compat,"",@"SHT_CUDA_COMPAT_INFO"
	.align	4
        /*0000*/ 	.byte	0x02, 0x09, 0x00, 0x00, 0x02, 0x02, 0x02, 0x00, 0x02, 0x05, 0x05, 0x00, 0x03, 0x07, 0x01, 0x01
        /*0010*/ 	.byte	0x02, 0x03, 0x00, 0x00, 0x02, 0x06, 0x01, 0x00, 0x04, 0x0b, 0x08, 0x00, 0x01, 0x00, 0x00, 0x00
        /*0020*/ 	.byte	0x00, 0x00, 0x00, 0x00


//--------------------- .nv.info._Z8Conv_TexPfyiii --------------------------
	.section	.nv.info._Z8Conv_TexPfyiii,"",@"SHT_CUDA_INFO"
	.sectionflags	@""
	.align	4


	//----- nvinfo : EIATTR_CUDA_API_VERSION
	.align		4
        /*0000*/ 	.byte	0x04, 0x37
        /*0002*/ 	.short	(.L_17 - .L_16)
.L_16:
        /*0004*/ 	.word	0x00000082


	//----- nvinfo : EIATTR_KPARAM_INFO
	.align		4
.L_17:
        /*0008*/ 	.byte	0x04, 0x17
        /*000a*/ 	.short	(.L_19 - .L_18)
.L_18:
        /*000c*/ 	.word	0x00000000
        /*0010*/ 	.short	0x0004
        /*0012*/ 	.short	0x0018
        /*0014*/ 	.byte	0x00, 0xf0, 0x11, 0x00


	//----- nvinfo : EIATTR_KPARAM_INFO
	.align		4
.L_19:
        /*0018*/ 	.byte	0x04, 0x17
        /*001a*/ 	.short	(.L_21 - .L_20)
.L_20:
        /*001c*/ 	.word	0x00000000
        /*0020*/ 	.short	0x0003
        /*0022*/ 	.short	0x0014
        /*0024*/ 	.byte	0x00, 0xf0, 0x11, 0x00


	//----- nvinfo : EIATTR_KPARAM_INFO
	.align		4
.L_21:
        /*0028*/ 	.byte	0x04, 0x17
        /*002a*/ 	.short	(.L_23 - .L_22)
.L_22:
        /*002c*/ 	.word	0x00000000
        /*0030*/ 	.short	0x0002
        /*0032*/ 	.short	0x0010
        /*0034*/ 	.byte	0x00, 0xf0, 0x11, 0x00


	//----- nvinfo : EIATTR_KPARAM_INFO
	.align		4
.L_23:
        /*0038*/ 	.byte	0x04, 0x17
        /*003a*/ 	.short	(.L_25 - .L_24)
.L_24:
        /*003c*/ 	.word	0x00000000
        /*0040*/ 	.short	0x0001
        /*0042*/ 	.short	0x0008
        /*0044*/ 	.byte	0x00, 0xf0, 0x21, 0x00


	//----- nvinfo : EIATTR_KPARAM_INFO
	.align		4
.L_25:
        /*0048*/ 	.byte	0x04, 0x17
        /*004a*/ 	.short	(.L_27 - .L_26)
.L_26:
        /*004c*/ 	.word	0x00000000
        /*0050*/ 	.short	0x0000
        /*0052*/ 	.short	0x0000
        /*0054*/ 	.byte	0x00, 0xf5, 0x21, 0x00


	//----- nvinfo : EIATTR_SPARSE_MMA_MASK
	.align		4
.L_27:
        /*0058*/ 	.byte	0x03, 0x50
        /*005a*/ 	.short	0x0000


	//----- nvinfo : EIATTR_MAXREG_COUNT
	.align		4
        /*005c*/ 	.byte	0x03, 0x1b
        /*005e*/ 	.short	0x00ff


	//----- nvinfo : EIATTR_MERCURY_ISA_VERSION
	.align		4
        /*0060*/ 	.byte	0x03, 0x5f
        /*0062*/ 	.short	0x0101


	//----- nvinfo : EIATTR_VRC_CTA_INIT_COUNT
	.align		4
        /*0064*/ 	.byte	0x02, 0x4a
	.zero		1
	.zero		1


	//----- nvinfo : EIATTR_EXIT_INSTR_OFFSETS
	.align		4
        /*0068*/ 	.byte	0x04, 0x1c
        /*006a*/ 	.short	(.L_29 - .L_28)


	//   ....[0]....
.L_28:
        /*006c*/ 	.word	0x000012c0


	//----- nvinfo : EIATTR_CRS_STACK_SIZE
	.align		4
.L_29:
        /*0070*/ 	.byte	0x04, 0x1e
        /*0072*/ 	.short	(.L_31 - .L_30)
.L_30:
        /*0074*/ 	.word	0x00000000


	//----- nvinfo : EIATTR_CBANK_PARAM_SIZE
	.align		4
.L_31:
        /*0078*/ 	.byte	0x03, 0x19
        /*007a*/ 	.short	0x001c


	//----- nvinfo : EIATTR_PARAM_CBANK
	.align		4
        /*007c*/ 	.byte	0x04, 0x0a
        /*007e*/ 	.short	(.L_33 - .L_32)
	.align		4
.L_32:
        /*0080*/ 	.word	index@(.nv.constant0._Z8Conv_TexPfyiii)
        /*0084*/ 	.short	0x0380
        /*0086*/ 	.short	0x001c


	//----- nvinfo : EIATTR_SW_WAR
	.align		4
.L_33:
        /*0088*/ 	.byte	0x04, 0x36
        /*008a*/ 	.short	(.L_35 - .L_34)
.L_34:
        /*008c*/ 	.word	0x00000008
.L_35:


//--------------------- .nv.info._Z8Conv_GlbPfS_iii --------------------------
	.section	.nv.info._Z8Conv_GlbPfS_iii,"",@"SHT_CUDA_INFO"
	.sectionflags	@""
	.align	4


	//----- nvinfo : EIATTR_CUDA_API_VERSION
	.align		4
        /*0000*/ 	.byte	0x04, 0x37
        /*0002*/ 	.short	(.L_37 - .L_36)
.L_36:
        /*0004*/ 	.word	0x00000082


	//----- nvinfo : EIATTR_KPARAM_INFO
	.align		4
.L_37:
        /*0008*/ 	.byte	0x04, 0x17
        /*000a*/ 	.short	(.L_39 - .L_38)
.L_38:
        /*000c*/ 	.word	0x00000000
        /*0010*/ 	.short	0x0004
        /*0012*/ 	.short	0x0018
        /*0014*/ 	.byte	0x00, 0xf0, 0x11, 0x00


	//----- nvinfo : EIATTR_KPARAM_INFO
	.align		4
.L_39:
        /*0018*/ 	.byte	0x04, 0x17
        /*001a*/ 	.short	(.L_41 - .L_40)
.L_40:
        /*001c*/ 	.word	0x00000000
        /*0020*/ 	.short	0x0003
        /*0022*/ 	.short	0x0014
        /*0024*/ 	.byte	0x00, 0xf0, 0x11, 0x00


	//----- nvinfo : EIATTR_KPARAM_INFO
	.align		4
.L_41:
        /*0028*/ 	.byte	0x04, 0x17
        /*002a*/ 	.short	(.L_43 - .L_42)
.L_42:
        /*002c*/ 	.word	0x00000000
        /*0030*/ 	.short	0x0002
        /*0032*/ 	.short	0x0010
        /*0034*/ 	.byte	0x00, 0xf0, 0x11, 0x00


	//----- nvinfo : EIATTR_KPARAM_INFO
	.align		4
.L_43:
        /*0038*/ 	.byte	0x04, 0x17
        /*003a*/ 	.short	(.L_45 - .L_44)
.L_44:
        /*003c*/ 	.word	0x00000000
        /*0040*/ 	.short	0x0001
        /*0042*/ 	.short	0x0008
        /*0044*/ 	.byte	0x00, 0xf5, 0x21, 0x00


	//----- nvinfo : EIATTR_KPARAM_INFO
	.align		4
.L_45:
        /*0048*/ 	.byte	0x04, 0x17
        /*004a*/ 	.short	(.L_47 - .L_46)
.L_46:
        /*004c*/ 	.word	0x00000000
        /*0050*/ 	.short	0x0000
        /*0052*/ 	.short	0x0000
        /*0054*/ 	.byte	0x00, 0xf5, 0x21, 0x00


	//----- nvinfo : EIATTR_SPARSE_MMA_MASK
	.align		4
.L_47:
        /*0058*/ 	.byte	0x03, 0x50
        /*005a*/ 	.short	0x0000


	//----- nvinfo : EIATTR_MAXREG_COUNT
	.align		4
        /*005c*/ 	.byte	0x03, 0x1b
        /*005e*/ 	.short	0x00ff


	//----- nvinfo : EIATTR_MERCURY_ISA_VERSION
	.align		4
        /*0060*/ 	.byte	0x03, 0x5f
        /*0062*/ 	.short	0x0101


	//----- nvinfo : EIATTR_VRC_CTA_INIT_COUNT
	.align		4
        /*0064*/ 	.byte	0x02, 0x4a
	.zero		1
	.zero		1


	//----- nvinfo : EIATTR_EXIT_INSTR_OFFSETS
	.align		4
        /*0068*/ 	.byte	0x04, 0x1c
        /*006a*/ 	.short	(.L_49 - .L_48)


	//   ....[0]....
.L_48:
        /*006c*/ 	.word	0x00001200


	//----- nvinfo : EIATTR_CRS_STACK_SIZE
	.align		4
.L_49:
        /*0070*/ 	.byte	0x04, 0x1e
        /*0072*/ 	.short	(.L_51 - .L_50)
.L_50:
        /*0074*/ 	.word	0x00000000


	//----- nvinfo : EIATTR_CBANK_PARAM_SIZE
	.align		4
.L_51:
        /*0078*/ 	.byte	0x03, 0x19
        /*007a*/ 	.short	0x001c


	//----- nvinfo : EIATTR_PARAM_CBANK
	.align		4
        /*007c*/ 	.byte	0x04, 0x0a
        /*007e*/ 	.short	(.L_53 - .L_52)
	.align		4
.L_52:
        /*0080*/ 	.word	index@(.nv.constant0._Z8Conv_GlbPfS_iii)
        /*0084*/ 	.short	0x0380
        /*0086*/ 	.short	0x001c


	//----- nvinfo : EIATTR_SW_WAR
	.align		4
.L_53:
        /*0088*/ 	.byte	0x04, 0x36
        /*008a*/ 	.short	(.L_55 - .L_54)
.L_54:
        /*008c*/ 	.word	0x00000008
.L_55:


//--------------------- .nv.callgraph             --------------------------
	.section	.nv.callgraph,"",@"SHT_CUDA_CALLGRAPH"
	.align	4
	.sectionentsize	8
	.align		4
        /*0000*/ 	.word	0x00000000
	.align		4
        /*0004*/ 	.word	0xffffffff
	.align		4
        /*0008*/ 	.word	0x00000000
	.align		4
        /*000c*/ 	.word	0xfffffffe
	.align		4
        /*0010*/ 	.word	0x00000000
	.align		4
        /*0014*/ 	.word	0xfffffffd
	.align		4
        /*0018*/ 	.word	0x00000000
	.align		4
        /*001c*/ 	.word	0xfffffffc


//--------------------- .text._Z8Conv_TexPfyiii   --------------------------
	.section	.text._Z8Conv_TexPfyiii,"ax",@progbits
	.align	128
        .global         _Z8Conv_TexPfyiii
        .type           _Z8Conv_TexPfyiii,@function
        .size           _Z8Conv_TexPfyiii,(.L_x_38 - _Z8Conv_TexPfyiii)
        .other          _Z8Conv_TexPfyiii,@"STO_CUDA_ENTRY STV_DEFAULT"
_Z8Conv_TexPfyiii:
.text._Z8Conv_TexPfyiii:
[----:B------:R-:W-:Y:S01]  /*0000*/  LDC R1, c[0x0][0x37c] ;  /* 0x0000df00ff017b82 */ /* 0x000fe20000000800 */
[----:B------:R-:W0:Y:S07]  /*0010*/  S2R R0, SR_TID.X ;  /* 0x0000000000007919 */ /* 0x000e2e0000002100 */
[----:B------:R-:W0:Y:S01]  /*0020*/  S2UR UR4, SR_CTAID.X ;  /* 0x00000000000479c3 */ /* 0x000e220000002500 */
[----:B------:R-:W1:Y:S01]  /*0030*/  LDCU UR6, c[0x0][0x398] ;  /* 0x00007300ff0677ac */ /* 0x000e620008000800 */
[----:B------:R-:W-:Y:S01]  /*0040*/  CS2R R6, SRZ ;  /* 0x0000000000067805 */ /* 0x000fe2000001ff00 */
[----:B------:R-:W2:Y:S05]  /*0050*/  S2R R3, SR_TID.Y ;  /* 0x0000000000037919 */ /* 0x000eaa0000002200 */
[----:B------:R-:W0:Y:S08]  /*0060*/  LDC R5, c[0x0][0x360] ;  /* 0x0000d800ff057b82 */ /* 0x000e300000000800 */
[----:B------:R-:W2:Y:S01]  /*0070*/  S2UR UR5, SR_CTAID.Y ;  /* 0x00000000000579c3 */ /* 0x000ea20000002600 */
[----:B-1----:R-:W-:-:S07]  /*0080*/  UISETP.GE.AND UP0, UPT, UR6, URZ, UPT ;  /* 0x000000ff0600728c */ /* 0x002fce000bf06270 */
[----:B------:R-:W2:Y:S01]  /*0090*/  LDC R8, c[0x0][0x364] ;  /* 0x0000d900ff087b82 */ /* 0x000ea20000000800 */
[----:B0-----:R-:W-:-:S05]  /*00a0*/  IMAD R5, R5, UR4, R0 ;  /* 0x0000000405057c24 */ /* 0x001fca000f8e0200 */
[----:B------:R-:W-:Y:S01]  /*00b0*/  IADD3 R5, PT, PT, R5, UR6, RZ ;  /* 0x0000000605057c10 */ /* 0x000fe2000fffe0ff */
[----:B--2---:R-:W-:-:S04]  /*00c0*/  IMAD R8, R8, UR5, R3 ;  /* 0x0000000508087c24 */ /* 0x004fc8000f8e0203 */
[----:B------:R-:W-:Y:S01]  /*00d0*/  VIADD R4, R8, UR6 ;  /* 0x0000000608047c36 */ /* 0x000fe20008000000 */
[----:B------:R-:W-:Y:S06]  /*00e0*/  BRA.U !UP0, `(.L_x_0) ;  /* 0x00000011081c7547 */ /* 0x000fec000b800000 */
[----:B------:R-:W-:Y:S01]  /*00f0*/  USHF.L.U32 UR4, UR6, 0x1, URZ ;  /* 0x0000000106047899 */ /* 0x000fe200080006ff */
[----:B------:R-:W-:Y:S01]  /*0100*/  IADD3 R8, PT, PT, R8, 0x3, RZ ;  /* 0x0000000308087810 */ /* 0x000fe20007ffe0ff */
[----:B------:R-:W-:Y:S01]  /*0110*/  UIADD3 UR9, UPT, UPT, -UR6, URZ, URZ ;  /* 0x000000ff06097290 */ /* 0x000fe2000fffe1ff */
[----:B------:R-:W-:Y:S01]  /*0120*/  CS2R R6, SRZ ;  /* 0x0000000000067805 */ /* 0x000fe2000001ff00 */
[----:B------:R-:W-:Y:S02]  /*0130*/  ULOP3.LUT UR4, UR4, 0xfffffffc, URZ, 0xc0, !UPT ;  /* 0xfffffffc04047892 */ /* 0x000fe4000f8ec0ff */
[----:B------:R-:W-:Y:S02]  /*0140*/  UIMAD UR11, UR6, UR6, URZ ;  /* 0x00000006060b72a4 */ /* 0x000fe4000f8e02ff */
[----:B------:R-:W-:Y:S02]  /*0150*/  UIADD3 UR6, UPT, UPT, -UR6, 0x1, URZ ;  /* 0x0000000106067890 */ /* 0x000fe4000fffe1ff */
[----:B------:R-:W-:Y:S01]  /*0160*/  UIADD3 UR10, UPT, UPT, -UR4, URZ, URZ ;  /* 0x000000ff040a7290 */ /* 0x000fe2000fffe1ff */
[----:B------:R-:W-:-:S11]  /*0170*/  UMOV UR7, UR9 ;  /* 0x0000000900077c82 */ /* 0x000fd60008000000 */
.L_x_4:
[----:B------:R-:W0:Y:S01]  /*0180*/  LDCU UR13, c[0x0][0x398] ;  /* 0x00007300ff0d77ac */ /* 0x000e220008000800 */
[----:B------:R-:W-:Y:S01]  /*0190*/  VIADD R2, R5, UR7 ;  /* 0x0000000705027c36 */ /* 0x000fe20008000000 */
[----:B------:R-:W-:Y:S01]  /*01a0*/  MOV R9, UR9 ;  /* 0x0000000900097c02 */ /* 0x000fe20008000f00 */
[----:B------:R-:W-:-:S03]  /*01b0*/  UIMAD UR12, UR7, UR7, URZ ;  /* 0x00000007070c72a4 */ /* 0x000fc6000f8e02ff */
[----:B------:R-:W-:Y:S01]  /*01c0*/  I2FP.F32.S32 R2, R2 ;  /* 0x0000000200027245 */ /* 0x000fe20000201400 */
[----:B0-----:R-:W-:-:S09]  /*01d0*/  UISETP.GE.U32.AND UP0, UPT, UR13, 0x2, UPT ;  /* 0x000000020d00788c */ /* 0x001fd2000bf06070 */
[----:B------:R-:W-:Y:S05]  /*01e0*/  BRA.U !UP0, `(.L_x_1) ;  /* 0x00000009080c7547 */ /* 0x000fea000b800000 */
[----:B------:R-:W-:Y:S01]  /*01f0*/  IMAD.MOV.U32 R0, RZ, RZ, R8 ;  /* 0x000000ffff007224 */ /* 0x000fe200078e0008 */
[----:B------:R-:W-:Y:S01]  /*0200*/  MOV R9, UR6 ;  /* 0x0000000600097c02 */ /* 0x000fe20008000f00 */
[----:B------:R-:W-:-:S06]  /*0210*/  UMOV UR8, UR10 ;  /* 0x0000000a00087c82 */ /* 0x000fcc0008000000 */
.L_x_2:
[----:B------:R-:W0:Y:S01]  /*0220*/  LDCU UR4, c[0x0][0x388] ;  /* 0x00007100ff0477ac */ /* 0x000e220008000800 */
[C---:B------:R-:W-:Y:S02]  /*0230*/  VIADD R3, R0.reuse, 0xfffffffd ;  /* 0xfffffffd00037836 */ /* 0x040fe40000000000 */
[----:B------:R-:W-:Y:S02]  /*0240*/  HFMA2 R23, -RZ, RZ, -3, 0 ;  /* 0xc2000000ff177431 */ /* 0x000fe400000001ff */
[C---:B------:R-:W-:Y:S01]  /*0250*/  VIADD R19, R0.reuse, 0xfffffffe ;  /* 0xfffffffe00137836 */ /* 0x040fe20000000000 */
[----:B------:R-:W-:Y:S01]  /*0260*/  UMOV UR5, URZ ;  /* 0x000000ff00057c82 */ /* 0x000fe20008000000 */
[----:B------:R-:W-:Y:S01]  /*0270*/  IADD3 R17, PT, PT, R0, -0x1, RZ ;  /* 0xffffffff00117810 */ /* 0x000fe20007ffe0ff */
[--C-:B------:R-:W-:Y:S01]  /*0280*/  IMAD.MOV.U32 R18, RZ, RZ, R2.reuse ;  /* 0x000000ffff127224 */ /* 0x100fe200078e0002 */
[----:B------:R-:W-:Y:S01]  /*0290*/  I2FP.F32.S32 R3, R3 ;  /* 0x0000000300037245 */ /* 0x000fe20000201400 */
[----:B------:R-:W-:Y:S01]  /*02a0*/  IMAD.MOV.U32 R14, RZ, RZ, R2 ;  /* 0x000000ffff0e7224 */ /* 0x000fe200078e0002 */
[----:B------:R-:W-:-:S02]  /*02b0*/  I2FP.F32.S32 R19, R19 ;  /* 0x0000001300137245 */ /* 0x000fc40000201400 */
[----:B------:R-:W-:Y:S02]  /*02c0*/  MOV R16, R2 ;  /* 0x0000000200107202 */ /* 0x000fe40000000f00 */
[----:B------:R-:W-:Y:S02]  /*02d0*/  I2FP.F32.S32 R17, R17 ;  /* 0x0000001100117245 */ /* 0x000fe40000201400 */
[----:B------:R-:W-:Y:S01]  /*02e0*/  I2FP.F32.S32 R15, R0 ;  /* 0x00000000000f7245 */ /* 0x000fe20000201400 */
[----:B0-----:R0:W5:Y:S01]  /*02f0*/  TEX.LL RZ, R10, R2, R23, UR4, 2D, 0x1 ;  /* 0x28ff0417020a7f60 */ /* 0x00116200089e01ff */
[----:B------:R-:W5:Y:S01]  /*0300*/  TEX.LL RZ, R11, R18, R23, UR4, 2D, 0x1 ;  /* 0x28ff0417120b7f60 */ /* 0x000f6200089e01ff */
[----:B------:R-:W5:Y:S01]  /*0310*/  TEX.LL RZ, R12, R16, R23, UR4, 2D, 0x1 ;  /* 0x28ff0417100c7f60 */ /* 0x000f6200089e01ff */
[----:B------:R1:W5:Y:S01]  /*0320*/  TEX.LL RZ, R13, R14, R23, UR4, 2D, 0x1 ;  /* 0x28ff04170e0d7f60 */ /* 0x00036200089e01ff */
[----:B------:R-:W2:Y:S01]  /*0330*/  I2F.U32.RP R22, UR11 ;  /* 0x0000000b00167d06 */ /* 0x000ea20008209000 */
[----:B------:R-:W-:Y:S01]  /*0340*/  IMAD R25, RZ, RZ, -UR11 ;  /* 0x8000000bff197e24 */ /* 0x000fe2000f8e02ff */
[----:B------:R-:W-:Y:S01]  /*0350*/  UIADD3 UR8, UPT, UPT, UR8, 0x4, URZ ;  /* 0x0000000408087890 */ /* 0x000fe2000fffe0ff */
[----:B------:R-:W-:-:S03]  /*0360*/  IADD3 R0, PT, PT, R0, 0x4, RZ ;  /* 0x0000000400007810 */ /* 0x000fc60007ffe0ff */
[----:B------:R-:W-:Y:S02]  /*0370*/  UISETP.NE.AND UP0, UPT, UR8, URZ, UPT ;  /* 0x000000ff0800728c */ /* 0x000fe4000bf05270 */
[----:B--2---:R-:W2:Y:S02]  /*0380*/  MUFU.RCP R22, R22 ;  /* 0x0000001600167308 */ /* 0x004ea40000001000 */
[----:B--2---:R-:W-:-:S06]  /*0390*/  IADD3 R20, PT, PT, R22, 0xffffffe, RZ ;  /* 0x0ffffffe16147810 */ /* 0x004fcc0007ffe0ff */
[----:B------:R2:W3:Y:S01]  /*03a0*/  F2I.FTZ.U32.TRUNC.NTZ R21, R20 ;  /* 0x0000001400157305 */ /* 0x0004e2000021f000 */
[----:B0-----:R-:W-:Y:S01]  /*03b0*/  IADD3 R3, PT, PT, R9, -0x1, RZ ;  /* 0xffffffff09037810 */ /* 0x001fe20007ffe0ff */
[----:B--2---:R-:W-:Y:S02]  /*03c0*/  IMAD.MOV.U32 R20, RZ, RZ, RZ ;  /* 0x000000ffff147224 */ /* 0x004fe400078e00ff */
[----:B---3--:R-:W-:Y:S02]  /*03d0*/  IMAD R25, R25, R21, RZ ;  /* 0x0000001519197224 */ /* 0x008fe400078e02ff */
[----:B-1----:R-:W-:Y:S02]  /*03e0*/  IMAD R15, R3, R3, UR12 ;  /* 0x0000000c030f7e24 */ /* 0x002fe4000f8e0203 */
[----:B------:R-:W-:-:S04]  /*03f0*/  IMAD.HI.U32 R16, R21, R25, R20 ;  /* 0x0000001915107227 */ /* 0x000fc800078e0014 */
[----:B------:R-:W-:Y:S02]  /*0400*/  IMAD R18, R9, R9, R9 ;  /* 0x0000000909127224 */ /* 0x000fe400078e0209 */
[----:B------:R-:W-:-:S03]  /*0410*/  IMAD.HI.U32 R14, R16, R15, RZ ;  /* 0x0000000f100e7227 */ /* 0x000fc600078e00ff */
[C---:B------:R-:W-:Y:S01]  /*0420*/  IADD3 R18, PT, PT, R9.reuse, UR12, R18 ;  /* 0x0000000c09127c10 */ /* 0x040fe2000fffe012 */
[C---:B------:R-:W-:Y:S01]  /*0430*/  IMAD R19, R9.reuse, R9, UR12 ;  /* 0x0000000c09137e24 */ /* 0x040fe2000f8e0209 */
[----:B------:R-:W-:Y:S01]  /*0440*/  IADD3 R20, PT, PT, -R14, RZ, RZ ;  /* 0x000000ff0e147210 */ /* 0x000fe20007ffe1ff */
[----:B------:R-:W-:Y:S01]  /*0450*/  VIADD R17, R9, 0x2 ;  /* 0x0000000209117836 */ /* 0x000fe20000000000 */
[----:B------:R-:W-:Y:S01]  /*0460*/  IADD3 R21, PT, PT, R18, 0x1, RZ ;  /* 0x0000000112157810 */ /* 0x000fe20007ffe0ff */
[----:B------:R-:W-:-:S04]  /*0470*/  IMAD.HI.U32 R3, R16, R19, RZ ;  /* 0x0000001310037227 */ /* 0x000fc800078e00ff */
[----:B------:R-:W-:Y:S02]  /*0480*/  IMAD R15, R20, UR11, R15 ;  /* 0x0000000b140f7c24 */ /* 0x000fe4000f8e020f */
[----:B------:R-:W-:Y:S02]  /*0490*/  IMAD R23, R17, R17, UR12 ;  /* 0x0000000c11177e24 */ /* 0x000fe4000f8e0211 */
[----:B------:R-:W-:Y:S01]  /*04a0*/  IMAD.MOV R18, RZ, RZ, -R3 ;  /* 0x000000ffff127224 */ /* 0x000fe200078e0a03 */
[----:B------:R-:W-:Y:S01]  /*04b0*/  ISETP.GE.U32.AND P4, PT, R15, UR11, PT ;  /* 0x0000000b0f007c0c */ /* 0x000fe2000bf86070 */
[----:B------:R-:W-:-:S04]  /*04c0*/  IMAD.HI.U32 R17, R16, R21, RZ ;  /* 0x0000001510117227 */ /* 0x000fc800078e00ff */
[----:B------:R-:W-:Y:S01]  /*04d0*/  IMAD R19, R18, UR11, R19 ;  /* 0x0000000b12137c24 */ /* 0x000fe2000f8e0213 */
[----:B------:R-:W-:Y:S01]  /*04e0*/  IADD3 R18, PT, PT, -R17, RZ, RZ ;  /* 0x000000ff11127210 */ /* 0x000fe20007ffe1ff */
[----:B------:R-:W-:-:S03]  /*04f0*/  IMAD.HI.U32 R16, R16, R23, RZ ;  /* 0x0000001710107227 */ /* 0x000fc600078e00ff */
[----:B------:R-:W-:Y:S01]  /*0500*/  ISETP.GE.U32.AND P0, PT, R19, UR11, PT ;  /* 0x0000000b13007c0c */ /* 0x000fe2000bf06070 */
[----:B------:R-:W-:Y:S02]  /*0510*/  IMAD.MOV R20, RZ, RZ, -R16 ;  /* 0x000000ffff147224 */ /* 0x000fe400078e0a10 */
[----:B------:R-:W-:Y:S01]  /*0520*/  IMAD R21, R18, UR11, R21 ;  /* 0x0000000b12157c24 */ /* 0x000fe2000f8e0215 */
[----:B------:R-:W-:Y:S01]  /*0530*/  @P4 IADD3 R15, PT, PT, R15, -UR11, RZ ;  /* 0x8000000b0f0f4c10 */ /* 0x000fe2000fffe0ff */
[----:B------:R-:W-:Y:S01]  /*0540*/  IMAD R23, R20, UR11, R23 ;  /* 0x0000000b14177c24 */ /* 0x000fe2000f8e0217 */
[----:B------:R-:W-:Y:S01]  /*0550*/  @P4 IADD3 R14, PT, PT, R14, 0x1, RZ ;  /* 0x000000010e0e4810 */ /* 0x000fe20007ffe0ff */
[----:B------:R-:W-:Y:S01]  /*0560*/  VIADD R9, R9, 0x4 ;  /* 0x0000000409097836 */ /* 0x000fe20000000000 */
[----:B------:R-:W-:Y:S02]  /*0570*/  ISETP.GE.U32.AND P2, PT, R21, UR11, PT ;  /* 0x0000000b15007c0c */ /* 0x000fe4000bf46070 */
[----:B------:R-:W-:Y:S01]  /*0580*/  ISETP.GE.U32.AND P5, PT, R15, UR11, PT ;  /* 0x0000000b0f007c0c */ /* 0x000fe2000bfa6070 */
[----:B------:R-:W-:Y:S01]  /*0590*/  HFMA2 R15, -RZ, RZ, 0.96630859375, -0.0022525787353515625 ;  /* 0x3bbb989dff0f7431 */ /* 0x000fe200000001ff */
[----:B------:R-:W-:Y:S01]  /*05a0*/  ISETP.GE.U32.AND P1, PT, R23, UR11, PT ;  /* 0x0000000b17007c0c */ /* 0x000fe2000bf26070 */
[----:B------:R-:W-:Y:S01]  /*05b0*/  @P0 VIADD R19, R19, -UR11 ;  /* 0x8000000b13130c36 */ /* 0x000fe20008000000 */
[----:B------:R-:W-:-:S02]  /*05c0*/  ISETP.NE.U32.AND P4, PT, RZ, UR11, PT ;  /* 0x0000000bff007c0c */ /* 0x000fc4000bf85070 */
[----:B------:R-:W-:Y:S02]  /*05d0*/  @P0 IADD3 R3, PT, PT, R3, 0x1, RZ ;  /* 0x0000000103030810 */ /* 0x000fe40007ffe0ff */
[----:B------:R-:W-:Y:S02]  /*05e0*/  ISETP.GE.U32.AND P3, PT, R19, UR11, PT ;  /* 0x0000000b13007c0c */ /* 0x000fe4000bf66070 */
[----:B------:R-:W-:Y:S01]  /*05f0*/  LOP3.LUT R19, RZ, UR11, RZ, 0x33, !PT ;  /* 0x0000000bff137c12 */ /* 0x000fe2000f8e33ff */
[----:B------:R-:W-:Y:S01]  /*0600*/  @P2 VIADD R21, R21, -UR11 ;  /* 0x8000000b15152c36 */ /* 0x000fe20008000000 */
[----:B------:R-:W-:Y:S02]  /*0610*/  @P2 IADD3 R17, PT, PT, R17, 0x1, RZ ;  /* 0x0000000111112810 */ /* 0x000fe40007ffe0ff */
[----:B------:R-:W-:Y:S01]  /*0620*/  @P5 IADD3 R14, PT, PT, R14, 0x1, RZ ;  /* 0x000000010e0e5810 */ /* 0x000fe20007ffe0ff */
[----:B------:R-:W-:Y:S01]  /*0630*/  @P1 VIADD R23, R23, -UR11 ;  /* 0x8000000b17171c36 */ /* 0x000fe20008000000 */
[----:B------:R-:W-:-:S02]  /*0640*/  ISETP.GE.U32.AND P5, PT, R21, UR11, PT ;  /* 0x0000000b15007c0c */ /* 0x000fc4000bfa6070 */
[----:B------:R-:W-:Y:S02]  /*0650*/  SEL R14, R19, R14, !P4 ;  /* 0x0000000e130e7207 */ /* 0x000fe40006000000 */
[----:B------:R-:W-:Y:S01]  /*0660*/  ISETP.GE.U32.AND P6, PT, R23, UR11, PT ;  /* 0x0000000b17007c0c */ /* 0x000fe2000bfc6070 */
[----:B------:R-:W-:Y:S01]  /*0670*/  @P3 VIADD R3, R3, 0x1 ;  /* 0x0000000103033836 */ /* 0x000fe20000000000 */
[----:B------:R-:W-:Y:S01]  /*0680*/  @P1 IADD3 R16, PT, PT, R16, 0x1, RZ ;  /* 0x0000000110101810 */ /* 0x000fe20007ffe0ff */
[----:B------:R-:W-:-:S03]  /*0690*/  IMAD.MOV R14, RZ, RZ, -R14 ;  /* 0x000000ffff0e7224 */ /* 0x000fc600078e0a0e */
[----:B------:R-:W-:Y:S02]  /*06a0*/  SEL R18, R19, R3, !P4 ;  /* 0x0000000313127207 */ /* 0x000fe40006000000 */
[----:B------:R-:W-:Y:S01]  /*06b0*/  I2FP.F32.S32 R20, R14 ;  /* 0x0000000e00147245 */ /* 0x000fe20000201400 */
[----:B------:R-:W-:Y:S01]  /*06c0*/  @P5 VIADD R17, R17, 0x1 ;  /* 0x0000000111115836 */ /* 0x000fe20000000000 */
[----:B------:R-:W-:Y:S01]  /*06d0*/  IADD3 R18, PT, PT, -R18, RZ, RZ ;  /* 0x000000ff12127210 */ /* 0x000fe20007ffe1ff */
[----:B------:R-:W-:Y:S02]  /*06e0*/  IMAD.MOV.U32 R14, RZ, RZ, 0x437c0000 ;  /* 0x437c0000ff0e7424 */ /* 0x000fe400078e00ff */
[----:B------:R-:W-:Y:S01]  /*06f0*/  FFMA.SAT R3, R20, R15, 0.5 ;  /* 0x3f00000014037423 */ /* 0x000fe2000000200f */
[----:B------:R-:W-:Y:S01]  /*0700*/  @P6 VIADD R16, R16, 0x1 ;  /* 0x0000000110106836 */ /* 0x000fe20000000000 */
[----:B------:R-:W-:Y:S02]  /*0710*/  SEL R17, R19, R17, !P4 ;  /* 0x0000001113117207 */ /* 0x000fe40006000000 */
[----:B------:R-:W-:Y:S01]  /*0720*/  FFMA.RM R3, R3, R14, 12582913 ;  /* 0x4b40000103037423 */ /* 0x000fe2000000400e */
[----:B------:R-:W-:-:S02]  /*0730*/  I2FP.F32.S32 R18, R18 ;  /* 0x0000001200127245 */ /* 0x000fc40000201400 */
[----:B------:R-:W-:Y:S02]  /*0740*/  SEL R22, R19, R16, !P4 ;  /* 0x0000001013167207 */ /* 0x000fe40006000000 */
[----:B------:R-:W-:Y:S01]  /*0750*/  IADD3 R23, PT, PT, -R17, RZ, RZ ;  /* 0x000000ff11177210 */ /* 0x000fe20007ffe1ff */
[----:B------:R-:W-:Y:S01]  /*0760*/  FADD R17, R3, -12583039 ;  /* 0xcb40007f03117421 */ /* 0x000fe20000000000 */
[----:B------:R-:W-:Y:S01]  /*0770*/  FFMA.SAT R21, R18, R15, 0.5 ;  /* 0x3f00000012157423 */ /* 0x000fe2000000200f */
[----:B------:R-:W-:Y:S01]  /*0780*/  IMAD.MOV R22, RZ, RZ, -R22 ;  /* 0x000000ffff167224 */ /* 0x000fe200078e0a16 */
[----:B------:R-:W-:Y:S01]  /*0790*/  I2FP.F32.S32 R16, R23 ;  /* 0x0000001700107245 */ /* 0x000fe20000201400 */
[C---:B------:R-:W-:Y:S01]  /*07a0*/  FFMA R19, R20.reuse, 1.4426950216293334961, -R17 ;  /* 0x3fb8aa3b14137823 */ /* 0x040fe20000000811 */
[----:B------:R-:W-:Y:S01]  /*07b0*/  FFMA.RM R17, R21, R14, 12582913 ;  /* 0x4b40000115117423 */ /* 0x000fe2000000400e */
[----:B------:R-:W-:Y:S02]  /*07c0*/  SHF.L.U32 R3, R3, 0x17, RZ ;  /* 0x0000001703037819 */ /* 0x000fe400000006ff */
[----:B------:R-:W-:Y:S01]  /*07d0*/  FFMA R20, R20, 1.925963033500011079e-08, R19 ;  /* 0x32a5706014147823 */ /* 0x000fe20000000013 */
[----:B------:R-:W-:Y:S01]  /*07e0*/  I2FP.F32.S32 R22, R22 ;  /* 0x0000001600167245 */ /* 0x000fe20000201400 */
[----:B------:R-:W-:Y:S01]  /*07f0*/  FFMA.SAT R19, R16, R15, 0.5 ;  /* 0x3f00000010137423 */ /* 0x000fe2000000200f */
[C---:B------:R-:W-:Y:S01]  /*0800*/  FADD R21, R17.reuse, -12583039 ;  /* 0xcb40007f11157421 */ /* 0x040fe20000000000 */
[----:B------:R-:W-:-:S02]  /*0810*/  IMAD.SHL.U32 R17, R17, 0x800000, RZ ;  /* 0x0080000011117824 */ /* 0x000fc400078e00ff */
[-C--:B------:R-:W-:Y:S01]  /*0820*/  FFMA.RM R19, R19, R14.reuse, 12582913 ;  /* 0x4b40000113137423 */ /* 0x080fe2000000400e */
[----:B------:R-:W-:Y:S01]  /*0830*/  FFMA.SAT R23, R22, R15, 0.5 ;  /* 0x3f00000016177423 */ /* 0x000fe2000000200f */
[C---:B------:R-:W-:Y:S01]  /*0840*/  FFMA R21, R18.reuse, 1.4426950216293334961, -R21 ;  /* 0x3fb8aa3b12157823 */ /* 0x040fe20000000815 */
[----:B------:R-:W0:Y:S01]  /*0850*/  MUFU.EX2 R20, R20 ;  /* 0x0000001400147308 */ /* 0x000e220000000800 */
[----:B------:R-:W-:Y:S01]  /*0860*/  FADD R15, R19, -12583039 ;  /* 0xcb40007f130f7421 */ /* 0x000fe20000000000 */
[----:B------:R-:W-:Y:S01]  /*0870*/  FFMA.RM R14, R23, R14, 12582913 ;  /* 0x4b400001170e7423 */ /* 0x000fe2000000400e */
[----:B------:R-:W-:Y:S01]  /*0880*/  FFMA R18, R18, 1.925963033500011079e-08, R21 ;  /* 0x32a5706012127823 */ /* 0x000fe20000000015 */
[----:B------:R-:W-:Y:S01]  /*0890*/  SHF.L.U32 R19, R19, 0x17, RZ ;  /* 0x0000001713137819 */ /* 0x000fe200000006ff */
[----:B------:R-:W-:Y:S01]  /*08a0*/  FFMA R15, R16, 1.4426950216293334961, -R15 ;  /* 0x3fb8aa3b100f7823 */ /* 0x000fe2000000080f */
[C---:B------:R-:W-:Y:S01]  /*08b0*/  FADD R21, R14.reuse, -12583039 ;  /* 0xcb40007f0e157421 */ /* 0x040fe20000000000 */
[----:B------:R-:W-:-:S02]  /*08c0*/  IMAD.SHL.U32 R14, R14, 0x800000, RZ ;  /* 0x008000000e0e7824 */ /* 0x000fc400078e00ff */
[----:B------:R-:W-:Y:S01]  /*08d0*/  FFMA R16, R16, 1.925963033500011079e-08, R15 ;  /* 0x32a5706010107823 */ /* 0x000fe2000000000f */
[C---:B------:R-:W-:Y:S01]  /*08e0*/  FFMA R21, R22.reuse, 1.4426950216293334961, -R21 ;  /* 0x3fb8aa3b16157823 */ /* 0x040fe20000000815 */
[----:B------:R-:W1:Y:S03]  /*08f0*/  MUFU.EX2 R18, R18 ;  /* 0x0000001200127308 */ /* 0x000e660000000800 */
[----:B------:R-:W-:Y:S01]  /*0900*/  FFMA R15, R22, 1.925963033500011079e-08, R21 ;  /* 0x32a57060160f7823 */ /* 0x000fe20000000015 */
[----:B0-----:R-:W-:-:S04]  /*0910*/  FMUL R3, R3, R20 ;  /* 0x0000001403037220 */ /* 0x001fc80000400000 */
[----:B------:R-:W0:Y:S01]  /*0920*/  MUFU.EX2 R16, R16 ;  /* 0x0000001000107308 */ /* 0x000e220000000800 */
[----:B------:R-:W-:-:S07]  /*0930*/  FADD R6, R3, R6 ;  /* 0x0000000603067221 */ /* 0x000fce0000000000 */
[----:B------:R-:W2:Y:S01]  /*0940*/  MUFU.EX2 R15, R15 ;  /* 0x0000000f000f7308 */ /* 0x000ea20000000800 */
[----:B-1----:R-:W-:-:S04]  /*0950*/  FMUL R17, R17, R18 ;  /* 0x0000001211117220 */ /* 0x002fc80000400000 */
[----:B------:R-:W-:Y:S01]  /*0960*/  FADD R6, R6, R17 ;  /* 0x0000001106067221 */ /* 0x000fe20000000000 */
[----:B0-----:R-:W-:-:S04]  /*0970*/  FMUL R18, R19, R16 ;  /* 0x0000001013127220 */ /* 0x001fc80000400000 */
[----:B------:R-:W-:Y:S01]  /*0980*/  FADD R6, R6, R18 ;  /* 0x0000001206067221 */ /* 0x000fe20000000000 */
[----:B--2---:R-:W-:-:S04]  /*0990*/  FMUL R15, R14, R15 ;  /* 0x0000000f0e0f7220 */ /* 0x004fc80000400000 */
[----:B------:R-:W-:Y:S01]  /*09a0*/  FADD R6, R6, R15 ;  /* 0x0000000f06067221 */ /* 0x000fe20000000000 */
[----:B------:R-:W-:-:S04]  /*09b0*/  DEPBAR.LE SB5, 0x1 ;  /* 0x0000d0400000791a */ /* 0x000fc80000000000 */
[----:B------:R-:W-:-:S04]  /*09c0*/  FFMA R10, R10, R3, R7 ;  /* 0x000000030a0a7223 */ /* 0x000fc80000000007 */
[----:B------:R-:W-:-:S04]  /*09d0*/  FFMA R11, R17, R11, R10 ;  /* 0x0000000b110b7223 */ /* 0x000fc8000000000a */
[----:B------:R-:W-:-:S04]  /*09e0*/  FFMA R12, R18, R12, R11 ;  /* 0x0000000c120c7223 */ /* 0x000fc8000000000b */
[----:B-----5:R-:W-:Y:S01]  /*09f0*/  FFMA R7, R15, R13, R12 ;  /* 0x0000000d0f077223 */ /* 0x020fe2000000000c */
[----:B------:R-:W-:Y:S06]  /*0a00*/  BRA.U UP0, `(.L_x_2) ;  /* 0xfffffff900047547 */ /* 0x000fec000b83ffff */
[----:B------:R-:W-:-:S07]  /*0a10*/  IADD3 R9, PT, PT, R9, -0x1, RZ ;  /* 0xffffffff09097810 */ /* 0x000fce0007ffe0ff */
.L_x_1:
[----:B------:R-:W-:-:S09]  /*0a20*/  ULOP3.LUT UP0, URZ, UR13, 0x1, URZ, 0xc0, !UPT ;  /* 0x000000010dff7892 */ /* 0x000fd2000f80c0ff */
[----:B------:R-:W-:Y:S05]  /*0a30*/  BRA.U !UP0, `(.L_x_3) ;  /* 0x0000000508187547 */ /* 0x000fea000b800000 */
[----:B------:R-:W0:Y:S01]  /*0a40*/  LDCU UR4, c[0x0][0x388] ;  /* 0x00007100ff0477ac */ /* 0x000e220008000800 */
[----:B------:R-:W-:Y:S02]  /*0a50*/  IMAD.IADD R0, R4, 0x1, R9 ;  /* 0x0000000104007824 */ /* 0x000fe400078e0209 */
[----:B------:R-:W-:Y:S02]  /*0a60*/  HFMA2 R11, -RZ, RZ, -3, 0 ;  /* 0xc2000000ff0b7431 */ /* 0x000fe400000001ff */
[--C-:B------:R-:W-:Y:S01]  /*0a70*/  IMAD.MOV.U32 R16, RZ, RZ, R2.reuse ;  /* 0x000000ffff107224 */ /* 0x100fe200078e0002 */
[----:B------:R-:W-:Y:S01]  /*0a80*/  UMOV UR5, URZ ;  /* 0x000000ff00057c82 */ /* 0x000fe20008000000 */
[----:B------:R-:W-:Y:S01]  /*0a90*/  IMAD.MOV.U32 R18, RZ, RZ, R2 ;  /* 0x000000ffff127224 */ /* 0x000fe200078e0002 */
[----:B------:R-:W-:Y:S02]  /*0aa0*/  IADD3 R3, PT, PT, R0, 0x1, RZ ;  /* 0x0000000100037810 */ /* 0x000fe40007ffe0ff */
[----:B------:R-:W-:-:S02]  /*0ab0*/  I2FP.F32.S32 R17, R0 ;  /* 0x0000000000117245 */ /* 0x000fc40000201400 */
[----:B------:R-:W-:Y:S02]  /*0ac0*/  I2FP.F32.S32 R19, R3 ;  /* 0x0000000300137245 */ /* 0x000fe40000201400 */
[----:B0-----:R-:W5:Y:S02]  /*0ad0*/  TEX.LL RZ, R10, R16, R11, UR4, 2D, 0x1 ;  /* 0x28ff040b100a7f60 */ /* 0x001f6400089e01ff */
[----:B------:R0:W5:Y:S01]  /*0ae0*/  TEX.LL RZ, R0, R18, R11, UR4, 2D, 0x1 ;  /* 0x28ff040b12007f60 */ /* 0x00016200089e01ff */
[----:B------:R-:W1:Y:S01]  /*0af0*/  I2F.U32.RP R15, UR11 ;  /* 0x0000000b000f7d06 */ /* 0x000e620008209000 */
[----:B------:R-:W-:Y:S02]  /*0b00*/  IMAD R3, RZ, RZ, -UR11 ;  /* 0x8000000bff037e24 */ /* 0x000fe4000f8e02ff */
[----:B------:R-:W-:-:S05]  /*0b10*/  IMAD R14, R9, R9, R9 ;  /* 0x00000009090e7224 */ /* 0x000fca00078e0209 */
[----:B------:R-:W-:-:S05]  /*0b20*/  IADD3 R14, PT, PT, R9, UR12, R14 ;  /* 0x0000000c090e7c10 */ /* 0x000fca000fffe00e */
[----:B------:R-:W-:Y:S01]  /*0b30*/  VIADD R14, R14, 0x1 ;  /* 0x000000010e0e7836 */ /* 0x000fe20000000000 */
[----:B-1----:R-:W1:Y:S02]  /*0b40*/  MUFU.RCP R15, R15 ;  /* 0x0000000f000f7308 */ /* 0x002e640000001000 */
[----:B-1----:R-:W-:Y:S02]  /*0b50*/  IADD3 R12, PT, PT, R15, 0xffffffe, RZ ;  /* 0x0ffffffe0f0c7810 */ /* 0x002fe40007ffe0ff */
[----:B------:R-:W-:-:S04]  /*0b60*/  MOV R15, 0x437c0000 ;  /* 0x437c0000000f7802 */ /* 0x000fc80000000f00 */
[----:B------:R1:W2:Y:S02]  /*0b70*/  F2I.FTZ.U32.TRUNC.NTZ R13, R12 ;  /* 0x0000000c000d7305 */ /* 0x0002a4000021f000 */
[----:B-1----:R-:W-:Y:S02]  /*0b80*/  HFMA2 R12, -RZ, RZ, 0, 0 ;  /* 0x00000000ff0c7431 */ /* 0x002fe400000001ff */
[----:B--2---:R-:W-:-:S04]  /*0b90*/  IMAD R3, R3, R13, RZ ;  /* 0x0000000d03037224 */ /* 0x004fc800078e02ff */
[----:B------:R-:W-:-:S04]  /*0ba0*/  IMAD.HI.U32 R13, R13, R3, R12 ;  /* 0x000000030d0d7227 */ /* 0x000fc800078e000c */
[C---:B------:R-:W-:Y:S01]  /*0bb0*/  IMAD R3, R9.reuse, R9, UR12 ;  /* 0x0000000c09037e24 */ /* 0x040fe2000f8e0209 */
[----:B------:R-:W-:Y:S01]  /*0bc0*/  IADD3 R9, PT, PT, R9, 0x2, RZ ;  /* 0x0000000209097810 */ /* 0x000fe20007ffe0ff */
[----:B------:R-:W-:-:S04]  /*0bd0*/  IMAD.HI.U32 R12, R13, R14, RZ ;  /* 0x0000000e0d0c7227 */ /* 0x000fc800078e00ff */
[----:B0-----:R-:W-:-:S04]  /*0be0*/  IMAD.HI.U32 R11, R13, R3, RZ ;  /* 0x000000030d0b7227 */ /* 0x001fc800078e00ff */
[----:B------:R-:W-:Y:S01]  /*0bf0*/  IMAD.MOV R13, RZ, RZ, -R12 ;  /* 0x000000ffff0d7224 */ /* 0x000fe200078e0a0c */
[----:B------:R-:W-:-:S03]  /*0c00*/  IADD3 R16, PT, PT, -R11, RZ, RZ ;  /* 0x000000ff0b107210 */ /* 0x000fc60007ffe1ff */
[----:B------:R-:W-:Y:S02]  /*0c10*/  IMAD R14, R13, UR11, R14 ;  /* 0x0000000b0d0e7c24 */ /* 0x000fe4000f8e020e */
[----:B------:R-:W-:-:S03]  /*0c20*/  IMAD R3, R16, UR11, R3 ;  /* 0x0000000b10037c24 */ /* 0x000fc6000f8e0203 */
[----:B------:R-:W-:Y:S02]  /*0c30*/  ISETP.GE.U32.AND P2, PT, R14, UR11, PT ;  /* 0x0000000b0e007c0c */ /* 0x000fe4000bf46070 */
[----:B------:R-:W-:-:S11]  /*0c40*/  ISETP.GE.U32.AND P0, PT, R3, UR11, PT ;  /* 0x0000000b03007c0c */ /* 0x000fd6000bf06070 */
[----:B------:R-:W-:Y:S02]  /*0c50*/  @P2 VIADD R14, R14, -UR11 ;  /* 0x8000000b0e0e2c36 */ /* 0x000fe40008000000 */
[----:B------:R-:W-:Y:S01]  /*0c60*/  @P0 IADD3 R3, PT, PT, R3, -UR11, RZ ;  /* 0x8000000b03030c10 */ /* 0x000fe2000fffe0ff */
[----:B------:R-:W-:Y:S01]  /*0c70*/  @P2 VIADD R12, R12, 0x1 ;  /* 0x000000010c0c2836 */ /* 0x000fe20000000000 */
[----:B------:R-:W-:Y:S02]  /*0c80*/  @P0 IADD3 R11, PT, PT, R11, 0x1, RZ ;  /* 0x000000010b0b0810 */ /* 0x000fe40007ffe0ff */
[----:B------:R-:W-:Y:S02]  /*0c90*/  ISETP.GE.U32.AND P1, PT, R3, UR11, PT ;  /* 0x0000000b03007c0c */ /* 0x000fe4000bf26070 */
[----:B------:R-:W-:Y:S01]  /*0ca0*/  ISETP.GE.U32.AND P3, PT, R14, UR11, PT ;  /* 0x0000000b0e007c0c */ /* 0x000fe2000bf66070 */
[----:B------:R-:W-:Y:S01]  /*0cb0*/  IMAD.MOV.U32 R14, RZ, RZ, 0x3bbb989d ;  /* 0x3bbb989dff0e7424 */ /* 0x000fe200078e00ff */
[----:B------:R-:W-:-:S02]  /*0cc0*/  ISETP.NE.U32.AND P0, PT, RZ, UR11, PT ;  /* 0x0000000bff007c0c */ /* 0x000fc4000bf05070 */
[----:B------:R-:W-:-:S07]  /*0cd0*/  LOP3.LUT R3, RZ, UR11, RZ, 0x33, !PT ;  /* 0x0000000bff037c12 */ /* 0x000fce000f8e33ff */
[----:B------:R-:W-:Y:S02]  /*0ce0*/  @P1 IADD3 R11, PT, PT, R11, 0x1, RZ ;  /* 0x000000010b0b1810 */ /* 0x000fe40007ffe0ff */
[----:B------:R-:W-:Y:S02]  /*0cf0*/  @P3 VIADD R12, R12, 0x1 ;  /* 0x000000010c0c3836 */ /* 0x000fe40000000000 */
[----:B------:R-:W-:-:S03]  /*0d00*/  SEL R11, R3, R11, !P0 ;  /* 0x0000000b030b7207 */ /* 0x000fc60004000000 */
[----:B------:R-:W-:Y:S02]  /*0d10*/  SEL R12, R3, R12, !P0 ;  /* 0x0000000c030c7207 */ /* 0x000fe40004000000 */
[----:B------:R-:W-:Y:S02]  /*0d20*/  IADD3 R3, PT, PT, -R11, RZ, RZ ;  /* 0x000000ff0b037210 */ /* 0x000fe40007ffe1ff */
[----:B------:R-:W-:Y:S02]  /*0d30*/  IADD3 R12, PT, PT, -R12, RZ, RZ ;  /* 0x000000ff0c0c7210 */ /* 0x000fe40007ffe1ff */
[----:B------:R-:W-:Y:S02]  /*0d40*/  I2FP.F32.S32 R3, R3 ;  /* 0x0000000300037245 */ /* 0x000fe40000201400 */
[----:B------:R-:W-:-:S03]  /*0d50*/  I2FP.F32.S32 R13, R12 ;  /* 0x0000000c000d7245 */ /* 0x000fc60000201400 */
[-C--:B------:R-:W-:Y:S02]  /*0d60*/  FFMA.SAT R11, R3, R14.reuse, 0.5 ;  /* 0x3f000000030b7423 */ /* 0x080fe4000000200e */
[----:B------:R-:W-:Y:S02]  /*0d70*/  FFMA.SAT R14, R13, R14, 0.5 ;  /* 0x3f0000000d0e7423 */ /* 0x000fe4000000200e */
[-C--:B------:R-:W-:Y:S02]  /*0d80*/  FFMA.RM R11, R11, R15.reuse, 12582913 ;  /* 0x4b4000010b0b7423 */ /* 0x080fe4000000400f */
[----:B------:R-:W-:Y:S02]  /*0d90*/  FFMA.RM R14, R14, R15, 12582913 ;  /* 0x4b4000010e0e7423 */ /* 0x000fe4000000400f */
[C---:B------:R-:W-:Y:S01]  /*0da0*/  FADD R12, R11.reuse, -12583039 ;  /* 0xcb40007f0b0c7421 */ /* 0x040fe20000000000 */
[----:B------:R-:W-:Y:S02]  /*0db0*/  IMAD.SHL.U32 R11, R11, 0x800000, RZ ;  /* 0x008000000b0b7824 */ /* 0x000fe400078e00ff */
[C---:B------:R-:W-:Y:S01]  /*0dc0*/  FADD R16, R14.reuse, -12583039 ;  /* 0xcb40007f0e107421 */ /* 0x040fe20000000000 */
[----:B------:R-:W-:Y:S01]  /*0dd0*/  SHF.L.U32 R14, R14, 0x17, RZ ;  /* 0x000000170e0e7819 */ /* 0x000fe200000006ff */
[----:B------:R-:W-:-:S02]  /*0de0*/  FFMA R12, R3, 1.4426950216293334961, -R12 ;  /* 0x3fb8aa3b030c7823 */ /* 0x000fc4000000080c */
[----:B------:R-:W-:Y:S02]  /*0df0*/  FFMA R16, R13, 1.4426950216293334961, -R16 ;  /* 0x3fb8aa3b0d107823 */ /* 0x000fe40000000810 */
[----:B------:R-:W-:Y:S02]  /*0e00*/  FFMA R12, R3, 1.925963033500011079e-08, R12 ;  /* 0x32a57060030c7823 */ /* 0x000fe4000000000c */
[----:B------:R-:W-:-:S04]  /*0e10*/  FFMA R16, R13, 1.925963033500011079e-08, R16 ;  /* 0x32a570600d107823 */ /* 0x000fc80000000010 */
[----:B------:R-:W0:Y:S08]  /*0e20*/  MUFU.EX2 R12, R12 ;  /* 0x0000000c000c7308 */ /* 0x000e300000000800 */
[----:B------:R-:W1:Y:S01]  /*0e30*/  MUFU.EX2 R3, R16 ;  /* 0x0000001000037308 */ /* 0x000e620000000800 */
[----:B0-----:R-:W-:-:S04]  /*0e40*/  FMUL R11, R11, R12 ;  /* 0x0000000c0b0b7220 */ /* 0x001fc80000400000 */
[----:B------:R-:W-:Y:S01]  /*0e50*/  FADD R6, R6, R11 ;  /* 0x0000000b06067221 */ /* 0x000fe20000000000 */
[----:B-1----:R-:W-:-:S04]  /*0e60*/  FMUL R14, R14, R3 ;  /* 0x000000030e0e7220 */ /* 0x002fc80000400000 */
[----:B------:R-:W-:Y:S01]  /*0e70*/  FADD R6, R6, R14 ;  /* 0x0000000e06067221 */ /* 0x000fe20000000000 */
[----:B-----5:R-:W-:-:S04]  /*0e80*/  FFMA R7, R10, R11, R7 ;  /* 0x0000000b0a077223 */ /* 0x020fc80000000007 */
[----:B------:R-:W-:-:S07]  /*0e90*/  FFMA R7, R14, R0, R7 ;  /* 0x000000000e077223 */ /* 0x000fce0000000007 */
.L_x_3:
[----:B------:R-:W0:Y:S01]  /*0ea0*/  LDCU UR4, c[0x0][0x388] ;  /* 0x00007100ff0477ac */ /* 0x000e220008000800 */
[----:B------:R-:W-:Y:S01]  /*0eb0*/  IMAD.IADD R0, R4, 0x1, R9 ;  /* 0x0000000104007824 */ /* 0x000fe200078e0209 */
[----:B------:R-:W-:Y:S02]  /*0ec0*/  MOV R14, R2 ;  /* 0x00000002000e7202 */ /* 0x000fe40000000f00 */
[----:B------:R-:W-:Y:S01]  /*0ed0*/  MOV R10, 0xc2000000 ;  /* 0xc2000000000a7802 */ /* 0x000fe20000000f00 */
[----:B------:R-:W-:Y:S01]  /*0ee0*/  UMOV UR5, URZ ;  /* 0x000000ff00057c82 */ /* 0x000fe20008000000 */
[----:B------:R-:W-:-:S04]  /*0ef0*/  I2FP.F32.S32 R15, R0 ;  /* 0x00000000000f7245 */ /* 0x000fc80000201400 */
[----:B0-----:R0:W5:Y:S01]  /*0f00*/  TEX.LL RZ, R0, R14, R10, UR4, 2D, 0x1 ;  /* 0x28ff040a0e007f60 */ /* 0x00116200089e01ff */
[----:B------:R-:W1:Y:S01]  /*0f10*/  I2F.U32.RP R11, UR11 ;  /* 0x0000000b000b7d06 */ /* 0x000e620008209000 */
[----:B------:R-:W-:Y:S01]  /*0f20*/  IADD3 R13, PT, PT, RZ, -UR11, RZ ;  /* 0x8000000bff0d7c10 */ /* 0x000fe2000fffe0ff */
[----:B------:R-:W-:Y:S01]  /*0f30*/  IMAD R9, R9, R9, UR12 ;  /* 0x0000000c09097e24 */ /* 0x000fe2000f8e0209 */
[----:B------:R-:W-:Y:S01]  /*0f40*/  MOV R2, RZ ;  /* 0x000000ff00027202 */ /* 0x000fe20000000f00 */
[----:B------:R-:W-:Y:S01]  /*0f50*/  UISETP.NE.AND UP0, UPT, UR7, UR13, UPT ;  /* 0x0000000d0700728c */ /* 0x000fe2000bf05270 */
[----:B------:R-:W-:-:S03]  /*0f60*/  ISETP.NE.U32.AND P2, PT, RZ, UR11, PT ;  /* 0x0000000bff007c0c */ /* 0x000fc6000bf45070 */
[----:B-1----:R-:W1:Y:S02]  /*0f70*/  MUFU.RCP R11, R11 ;  /* 0x0000000b000b7308 */ /* 0x002e640000001000 */
[----:B-1----:R-:W-:-:S06]  /*0f80*/  VIADD R3, R11, 0xffffffe ;  /* 0x0ffffffe0b037836 */ /* 0x002fcc0000000000 */
[----:B------:R-:W1:Y:S02]  /*0f90*/  F2I.FTZ.U32.TRUNC.NTZ R3, R3 ;  /* 0x0000000300037305 */ /* 0x000e64000021f000 */
[----:B-1----:R-:W-:-:S04]  /*0fa0*/  IMAD R13, R13, R3, RZ ;  /* 0x000000030d0d7224 */ /* 0x002fc800078e02ff */
[----:B------:R-:W-:Y:S01]  /*0fb0*/  IMAD.HI.U32 R2, R3, R13, R2 ;  /* 0x0000000d03027227 */ /* 0x000fe200078e0002 */
[----:B------:R-:W-:-:S05]  /*0fc0*/  MOV R3, 0x3bbb989d ;  /* 0x3bbb989d00037802 */ /* 0x000fca0000000f00 */
[----:B------:R-:W-:-:S04]  /*0fd0*/  IMAD.HI.U32 R2, R2, R9, RZ ;  /* 0x0000000902027227 */ /* 0x000fc800078e00ff */
[----:B0-----:R-:W-:Y:S01]  /*0fe0*/  IMAD.MOV R10, RZ, RZ, -R2 ;  /* 0x000000ffff0a7224 */ /* 0x001fe200078e0a02 */
[----:B------:R-:W-:-:S03]  /*0ff0*/  UIADD3 UR4, UPT, UPT, UR7, 0x1, URZ ;  /* 0x0000000107047890 */ /* 0x000fc6000fffe0ff */
[----:B------:R-:W-:Y:S02]  /*1000*/  IMAD R9, R10, UR11, R9 ;  /* 0x0000000b0a097c24 */ /* 0x000fe4000f8e0209 */
[----:B------:R-:W-:Y:S02]  /*1010*/  IMAD.MOV.U32 R10, RZ, RZ, 0x437c0000 ;  /* 0x437c0000ff0a7424 */ /* 0x000fe400078e00ff */
[----:B------:R-:W-:Y:S01]  /*1020*/  UMOV UR7, UR4 ;  /* 0x0000000400077c82 */ /* 0x000fe20008000000 */
[----:B------:R-:W-:-:S13]  /*1030*/  ISETP.GE.U32.AND P0, PT, R9, UR11, PT ;  /* 0x0000000b09007c0c */ /* 0x000fda000bf06070 */
[----:B------:R-:W-:Y:S02]  /*1040*/  @P0 IADD3 R9, PT, PT, R9, -UR11, RZ ;  /* 0x8000000b09090c10 */ /* 0x000fe4000fffe0ff */
[----:B------:R-:W-:Y:S02]  /*1050*/  @P0 IADD3 R2, PT, PT, R2, 0x1, RZ ;  /* 0x0000000102020810 */ /* 0x000fe40007ffe0ff */
[----:B------:R-:W-:-:S13]  /*1060*/  ISETP.GE.U32.AND P1, PT, R9, UR11, PT ;  /* 0x0000000b09007c0c */ /* 0x000fda000bf26070 */
[----:B------:R-:W-:Y:S01]  /*1070*/  @P1 VIADD R2, R2, 0x1 ;  /* 0x0000000102021836 */ /* 0x000fe20000000000 */
[----:B------:R-:W-:-:S04]  /*1080*/  @!P2 LOP3.LUT R2, RZ, UR11, RZ, 0x33, !PT ;  /* 0x0000000bff02ac12 */ /* 0x000fc8000f8e33ff */
[----:B------:R-:W-:-:S04]  /*1090*/  IADD3 R2, PT, PT, -R2, RZ, RZ ;  /* 0x000000ff02027210 */ /* 0x000fc80007ffe1ff */
[----:B------:R-:W-:-:S05]  /*10a0*/  I2FP.F32.S32 R2, R2 ;  /* 0x0000000200027245 */ /* 0x000fca0000201400 */
[----:B------:R-:W-:-:S04]  /*10b0*/  FFMA.SAT R3, R2, R3, 0.5 ;  /* 0x3f00000002037423 */ /* 0x000fc80000002003 */
[----:B------:R-:W-:-:S04]  /*10c0*/  FFMA.RM R3, R3, R10, 12582913 ;  /* 0x4b40000103037423 */ /* 0x000fc8000000400a */
[C---:B------:R-:W-:Y:S01]  /*10d0*/  FADD R9, R3.reuse, -12583039 ;  /* 0xcb40007f03097421 */ /* 0x040fe20000000000 */
[----:B------:R-:W-:-:S03]  /*10e0*/  SHF.L.U32 R3, R3, 0x17, RZ ;  /* 0x0000001703037819 */ /* 0x000fc600000006ff */
[----:B------:R-:W-:-:S04]  /*10f0*/  FFMA R9, R2, 1.4426950216293334961, -R9 ;  /* 0x3fb8aa3b02097823 */ /* 0x000fc80000000809 */
[----:B------:R-:W-:-:S04]  /*1100*/  FFMA R9, R2, 1.925963033500011079e-08, R9 ;  /* 0x32a5706002097823 */ /* 0x000fc80000000009 */
[----:B------:R-:W0:Y:S02]  /*1110*/  MUFU.EX2 R2, R9 ;  /* 0x0000000900027308 */ /* 0x000e240000000800 */
[----:B0-----:R-:W-:-:S04]  /*1120*/  FMUL R2, R3, R2 ;  /* 0x0000000203027220 */ /* 0x001fc80000400000 */
[C---:B------:R-:W-:Y:S01]  /*1130*/  FADD R6, R2.reuse, R6 ;  /* 0x0000000602067221 */ /* 0x040fe20000000000 */
[----:B-----5:R-:W-:Y:S01]  /*1140*/  FFMA R7, R2, R0, R7 ;  /* 0x0000000002077223 */ /* 0x020fe20000000007 */
[----:B------:R-:W-:Y:S06]  /*1150*/  BRA.U UP0, `(.L_x_4) ;  /* 0xfffffff100087547 */ /* 0x000fec000b83ffff */
.L_x_0:
[----:B------:R-:W0:Y:S01]  /*1160*/  MUFU.RCP R3, R6 ;  /* 0x0000000600037308 */ /* 0x000e220000001000 */
[----:B------:R-:W1:Y:S01]  /*1170*/  LDCU.64 UR6, c[0x0][0x358] ;  /* 0x00006b00ff0677ac */ /* 0x000e620008000a00 */
[----:B------:R-:W-:Y:S06]  /*1180*/  BSSY.RECONVERGENT B0, `(.L_x_5) ;  /* 0x000000d000007945 */ /* 0x000fec0003800200 */
[----:B------:R-:W2:Y:S01]  /*1190*/  FCHK P0, R7, R6 ;  /* 0x0000000607007302 */ /* 0x000ea20000000000 */
[----:B0-----:R-:W-:-:S04]  /*11a0*/  FFMA R0, R3, -R6, 1 ;  /* 0x3f80000003007423 */ /* 0x001fc80000000806 */
[----:B------:R-:W-:-:S04]  /*11b0*/  FFMA R0, R3, R0, R3 ;  /* 0x0000000003007223 */ /* 0x000fc80000000003 */
[----:B------:R-:W-:-:S04]  /*11c0*/  FFMA R2, R0, R7, RZ ;  /* 0x0000000700027223 */ /* 0x000fc800000000ff */
[----:B------:R-:W-:-:S04]  /*11d0*/  FFMA R3, R2, -R6, R7 ;  /* 0x8000000602037223 */ /* 0x000fc80000000007 */
[----:B------:R-:W-:Y:S01]  /*11e0*/  FFMA R9, R0, R3, R2 ;  /* 0x0000000300097223 */ /* 0x000fe20000000002 */
[----:B-12---:R-:W-:Y:S06]  /*11f0*/  @!P0 BRA `(.L_x_6) ;  /* 0x0000000000148947 */ /* 0x006fec0003800000 */
[----:B------:R-:W-:Y:S01]  /*1200*/  MOV R0, R7 ;  /* 0x0000000700007202 */ /* 0x000fe20000000f00 */
[----:B------:R-:W-:Y:S01]  /*1210*/  IMAD.MOV.U32 R3, RZ, RZ, R6 ;  /* 0x000000ffff037224 */ /* 0x000fe200078e0006 */
[----:B------:R-:W-:-:S07]  /*1220*/  MOV R2, 0x1240 ;  /* 0x0000124000027802 */ /* 0x000fce0000000f00 */
[----:B------:R-:W-:Y:S05]  /*1230*/  CALL.REL.NOINC `($__internal_0_$__cuda_sm3x_div_rn_noftz_f32_slowpath) ;  /* 0x0000000000247944 */ /* 0x000fea0003c00000 */
[----:B------:R-:W-:-:S07]  /*1240*/  MOV R9, R0 ;  /* 0x0000000000097202 */ /* 0x000fce0000000f00 */
.L_x_6:
[----:B------:R-:W-:Y:S05]  /*1250*/  BSYNC.RECONVERGENT B0 ;  /* 0x0000000000007941 */ /* 0x000fea0003800200 */
.L_x_5:
[----:B------:R-:W0:Y:S01]  /*1260*/  LDCU UR4, c[0x0][0x390] ;  /* 0x00007200ff0477ac */ /* 0x000e220008000800 */
[----:B------:R-:W1:Y:S01]  /*1270*/  LDC.64 R2, c[0x0][0x380] ;  /* 0x0000e000ff027b82 */ /* 0x000e620000000a00 */
[----:B0-----:R-:W-:-:S06]  /*1280*/  UIADD3 UR4, UPT, UPT, UR4, 0x10, URZ ;  /* 0x0000001004047890 */ /* 0x001fcc000fffe0ff */
[----:B------:R-:W-:-:S04]  /*1290*/  IMAD R5, R4, UR4, R5 ;  /* 0x0000000404057c24 */ /* 0x000fc8000f8e0205 */
[----:B-1----:R-:W-:-:S05]  /*12a0*/  IMAD.WIDE R2, R5, 0x4, R2 ;  /* 0x0000000405027825 */ /* 0x002fca00078e0202 */
[----:B------:R-:W-:Y:S01]  /*12b0*/  STG.E desc[UR6][R2.64], R9 ;  /* 0x0000000902007986 */ /* 0x000fe2000c101906 */
[----:B------:R-:W-:Y:S05]  /*12c0*/  EXIT ;  /* 0x000000000000794d */ /* 0x000fea0003800000 */
        .weak           $__internal_0_$__cuda_sm3x_div_rn_noftz_f32_slowpath
        .type           $__internal_0_$__cuda_sm3x_div_rn_noftz_f32_slowpath,@function
        .size           $__internal_0_$__cuda_sm3x_div_rn_noftz_f32_slowpath,(.L_x_38 - $__internal_0_$__cuda_sm3x_div_rn_noftz_f32_slowpath)
$__internal_0_$__cuda_sm3x_div_rn_noftz_f32_slowpath:
[----:B------:R-:W-:Y:S01]  /*12d0*/  SHF.R.U32.HI R7, RZ, 0x17, R3 ;  /* 0x00000017ff077819 */ /* 0x000fe20000011603 */
[----:B------:R-:W-:Y:S01]  /*12e0*/  BSSY.RECONVERGENT B1, `(.L_x_7) ;  /* 0x0000062000017945 */ /* 0x000fe20003800200 */
[----:B------:R-:W-:Y:S02]  /*12f0*/  SHF.R.U32.HI R6, RZ, 0x17, R0 ;  /* 0x00000017ff067819 */ /* 0x000fe40000011600 */
[----:B------:R-:W-:Y:S02]  /*1300*/  LOP3.LUT R12, R7, 0xff, RZ, 0xc0, !PT ;  /* 0x000000ff070c7812 */ /* 0x000fe400078ec0ff */
[----:B------:R-:W-:Y:S02]  /*1310*/  LOP3.LUT R10, R6, 0xff, RZ, 0xc0, !PT ;  /* 0x000000ff060a7812 */ /* 0x000fe400078ec0ff */
[----:B------:R-:W-:-:S03]  /*1320*/  IADD3 R8, PT, PT, R12, -0x1, RZ ;  /* 0xffffffff0c087810 */ /* 0x000fc60007ffe0ff */
[----:B------:R-:W-:Y:S01]  /*1330*/  VIADD R7, R10, 0xffffffff ;  /* 0xffffffff0a077836 */ /* 0x000fe20000000000 */
[----:B------:R-:W-:-:S04]  /*1340*/  ISETP.GT.U32.AND P0, PT, R8, 0xfd, PT ;  /* 0x000000fd0800780c */ /* 0x000fc80003f04070 */
[----:B------:R-:W-:-:S13]  /*1350*/  ISETP.GT.U32.OR P0, PT, R7, 0xfd, P0 ;  /* 0x000000fd0700780c */ /* 0x000fda0000704470 */
[----:B------:R-:W-:Y:S01]  /*1360*/  @!P0 MOV R6, RZ ;  /* 0x000000ff00068202 */ /* 0x000fe20000000f00 */
[----:B------:R-:W-:Y:S06]  /*1370*/  @!P0 BRA `(.L_x_8) ;  /* 0x00000000005c8947 */ /* 0x000fec0003800000 */
[----:B------:R-:W-:Y:S02]  /*1380*/  FSETP.GTU.FTZ.AND P0, PT, |R0|, +INF , PT ;  /* 0x7f8000000000780b */ /* 0x000fe40003f1c200 */
[----:B------:R-:W-:-:S04]  /*1390*/  FSETP.GTU.FTZ.AND P1, PT, |R3|, +INF , PT ;  /* 0x7f8000000300780b */ /* 0x000fc80003f3c200 */
[----:B------:R-:W-:-:S13]  /*13a0*/  PLOP3.LUT P0, PT, P0, P1, PT, 0xf8, 0x8f ;  /* 0x00000000008f781c */ /* 0x000fda0000703f70 */
[----:B------:R-:W-:Y:S05]  /*13b0*/  @P0 BRA `(.L_x_9) ;  /* 0x00000004004c0947 */ /* 0x000fea0003800000 */
[----:B------:R-:W-:-:S13]  /*13c0*/  LOP3.LUT P0, RZ, R3, 0x7fffffff, R0, 0xc8, !PT ;  /* 0x7fffffff03ff7812 */ /* 0x000fda000780c800 */
[----:B------:R-:W-:Y:S05]  /*13d0*/  @!P0 BRA `(.L_x_10) ;  /* 0x00000004003c8947 */ /* 0x000fea0003800000 */
[C---:B------:R-:W-:Y:S02]  /*13e0*/  FSETP.NEU.FTZ.AND P0, PT, |R0|.reuse, +INF , PT ;  /* 0x7f8000000000780b */ /* 0x040fe40003f1d200 */
[----:B------:R-:W-:Y:S02]  /*13f0*/  FSETP.NEU.FTZ.AND P2, PT, |R3|, +INF , PT ;  /* 0x7f8000000300780b */ /* 0x000fe40003f5d200 */
[----:B------:R-:W-:-:S11]  /*1400*/  FSETP.NEU.FTZ.AND P1, PT, |R0|, +INF , PT ;  /* 0x7f8000000000780b */ /* 0x000fd60003f3d200 */
[----:B------:R-:W-:Y:S05]  /*1410*/  @!P2 BRA !P0, `(.L_x_10) ;  /* 0x00000004002ca947 */ /* 0x000fea0004000000 */
[----:B------:R-:W-:-:S04]  /*1420*/  LOP3.LUT P0, RZ, R0, 0x7fffffff, RZ, 0xc0, !PT ;  /* 0x7fffffff00ff7812 */ /* 0x000fc8000780c0ff */
[----:B------:R-:W-:-:S13]  /*1430*/  PLOP3.LUT P0, PT, P2, P0, PT, 0x2f, 0xf2 ;  /* 0x0000000000f2781c */ /* 0x000fda0001700577 */
[----:B------:R-:W-:Y:S05]  /*1440*/  @P0 BRA `(.L_x_11) ;  /* 0x0000000400180947 */ /* 0x000fea0003800000 */
[----:B------:R-:W-:-:S04]  /*1450*/  LOP3.LUT P0, RZ, R3, 0x7fffffff, RZ, 0xc0, !PT ;  /* 0x7fffffff03ff7812 */ /* 0x000fc8000780c0ff */
[----:B------:R-:W-:-:S13]  /*1460*/  PLOP3.LUT P0, PT, P1, P0, PT, 0x2f, 0xf2 ;  /* 0x0000000000f2781c */ /* 0x000fda0000f00577 */
[----:B------:R-:W-:Y:S05]  /*1470*/  @P0 BRA `(.L_x_12) ;  /* 0x0000000400000947 */ /* 0x000fea0003800000 */
[----:B------:R-:W-:Y:S02]  /*1480*/  ISETP.GE.AND P0, PT, R7, RZ, PT ;  /* 0x000000ff0700720c */ /* 0x000fe40003f06270 */
[----:B------:R-:W-:-:S11]  /*1490*/  ISETP.GE.AND P1, PT, R8, RZ, PT ;  /* 0x000000ff0800720c */ /* 0x000fd60003f26270 */
[----:B------:R-:W-:Y:S01]  /*14a0*/  @P0 MOV R6, RZ ;  /* 0x000000ff00060202 */ /* 0x000fe20000000f00 */
[----:B------:R-:W-:Y:S02]  /*14b0*/  @!P0 IMAD.MOV.U32 R6, RZ, RZ, -0x40 ;  /* 0xffffffc0ff068424 */ /* 0x000fe400078e00ff */
[----:B------:R-:W-:Y:S01]  /*14c0*/  @!P0 FFMA R0, R0, 1.84467440737095516160e+19, RZ ;  /* 0x5f80000000008823 */ /* 0x000fe200000000ff */
[----:B------:R-:W-:Y:S02]  /*14d0*/  @!P1 FFMA R3, R3, 1.84467440737095516160e+19, RZ ;  /* 0x5f80000003039823 */ /* 0x000fe400000000ff */
[----:B------:R-:W-:-:S07]  /*14e0*/  @!P1 IADD3 R6, PT, PT, R6, 0x40, RZ ;  /* 0x0000004006069810 */ /* 0x000fce0007ffe0ff */
.L_x_8:
[----:B------:R-:W-:Y:S01]  /*14f0*/  LEA R8, R12, 0xc0800000, 0x17 ;  /* 0xc08000000c087811 */ /* 0x000fe200078eb8ff */
[----:B------:R-:W-:Y:S03]  /*1500*/  BSSY.RECONVERGENT B2, `(.L_x_13) ;  /* 0x0000036000027945 */ /* 0x000fe60003800200 */
[----:B------:R-:W-:Y:S01]  /*1510*/  IADD3 R8, PT, PT, -R8, R3, RZ ;  /* 0x0000000308087210 */ /* 0x000fe20007ffe1ff */
[----:B------:R-:W-:-:S03]  /*1520*/  VIADD R3, R10, 0xffffff81 ;  /* 0xffffff810a037836 */ /* 0x000fc60000000000 */
[----:B------:R-:W0:Y:S01]  /*1530*/  MUFU.RCP R7, R8 ;  /* 0x0000000800077308 */ /* 0x000e220000001000 */
[----:B------:R-:W-:Y:S01]  /*1540*/  FADD.FTZ R9, -R8, -RZ ;  /* 0x800000ff08097221 */ /* 0x000fe20000010100 */
[----:B------:R-:W-:-:S03]  /*1550*/  IMAD R0, R3, -0x800000, R0 ;  /* 0xff80000003007824 */ /* 0x000fc600078e0200 */
[----:B0-----:R-:W-:-:S04]  /*1560*/  FFMA R10, R7, R9, 1 ;  /* 0x3f800000070a7423 */ /* 0x001fc80000000009 */
[----:B------:R-:W-:-:S04]  /*1570*/  FFMA R14, R7, R10, R7 ;  /* 0x0000000a070e7223 */ /* 0x000fc80000000007 */
[----:B------:R-:W-:-:S04]  /*1580*/  FFMA R7, R0, R14, RZ ;  /* 0x0000000e00077223 */ /* 0x000fc800000000ff */
[----:B------:R-:W-:-:S04]  /*1590*/  FFMA R10, R9, R7, R0 ;  /* 0x00000007090a7223 */ /* 0x000fc80000000000 */
[----:B------:R-:W-:Y:S01]  /*15a0*/  FFMA R11, R14, R10, R7 ;  /* 0x0000000a0e0b7223 */ /* 0x000fe20000000007 */
[----:B------:R-:W-:-:S03]  /*15b0*/  IADD3 R7, PT, PT, R3, 0x7f, -R12 ;  /* 0x0000007f03077810 */ /* 0x000fc60007ffe80c */
[----:B------:R-:W-:Y:S01]  /*15c0*/  FFMA R10, R9, R11, R0 ;  /* 0x0000000b090a7223 */ /* 0x000fe20000000000 */
[----:B------:R-:W-:-:S03]  /*15d0*/  IADD3 R7, PT, PT, R7, R6, RZ ;  /* 0x0000000607077210 */ /* 0x000fc60007ffe0ff */
[----:B------:R-:W-:-:S05]  /*15e0*/  FFMA R0, R14, R10, R11 ;  /* 0x0000000a0e007223 */ /* 0x000fca000000000b */
[----:B------:R-:W-:-:S04]  /*15f0*/  SHF.R.U32.HI R3, RZ, 0x17, R0 ;  /* 0x00000017ff037819 */ /* 0x000fc80000011600 */
[----:B------:R-:W-:-:S04]  /*1600*/  LOP3.LUT R3, R3, 0xff, RZ, 0xc0, !PT ;  /* 0x000000ff03037812 */ /* 0x000fc800078ec0ff */
[----:B------:R-:W-:-:S05]  /*1610*/  IADD3 R9, PT, PT, R3, R7, RZ ;  /* 0x0000000703097210 */ /* 0x000fca0007ffe0ff */
[----:B------:R-:W-:-:S05]  /*1620*/  VIADD R3, R9, 0xffffffff ;  /* 0xffffffff09037836 */ /* 0x000fca0000000000 */
[----:B------:R-:W-:-:S13]  /*1630*/  ISETP.GE.U32.AND P0, PT, R3, 0xfe, PT ;  /* 0x000000fe0300780c */ /* 0x000fda0003f06070 */
[----:B------:R-:W-:Y:S05]  /*1640*/  @!P0 BRA `(.L_x_14) ;  /* 0x0000000000808947 */ /* 0x000fea0003800000 */
[----:B------:R-:W-:-:S13]  /*1650*/  ISETP.GT.AND P0, PT, R9, 0xfe, PT ;  /* 0x000000fe0900780c */ /* 0x000fda0003f04270 */
[----:B------:R-:W-:Y:S05]  /*1660*/  @P0 BRA `(.L_x_15) ;  /* 0x00000000006c0947 */ /* 0x000fea0003800000 */
[----:B------:R-:W-:-:S13]  /*1670*/  ISETP.GE.AND P0, PT, R9, 0x1, PT ;  /* 0x000000010900780c */ /* 0x000fda0003f06270 */
[----:B------:R-:W-:Y:S05]  /*1680*/  @P0 BRA `(.L_x_16) ;  /* 0x0000000000740947 */ /* 0x000fea0003800000 */
[----:B------:R-:W-:Y:S02]  /*1690*/  ISETP.GE.AND P0, PT, R9, -0x18, PT ;  /* 0xffffffe80900780c */ /* 0x000fe40003f06270 */
[----:B------:R-:W-:-:S11]  /*16a0*/  LOP3.LUT R0, R0, 0x80000000, RZ, 0xc0, !PT ;  /* 0x8000000000007812 */ /* 0x000fd600078ec0ff */
[----:B------:R-:W-:Y:S05]  /*16b0*/  @!P0 BRA `(.L_x_16) ;  /* 0x0000000000688947 */ /* 0x000fea0003800000 */
[CCC-:B------:R-:W-:Y:S01]  /*16c0*/  FFMA.RZ R3, R14.reuse, R10.reuse, R11.reuse ;  /* 0x0000000a0e037223 */ /* 0x1c0fe2000000c00b */
[C---:B------:R-:W-:Y:S01]  /*16d0*/  IADD3 R8, PT, PT, R9.reuse, 0x20, RZ ;  /* 0x0000002009087810 */ /* 0x040fe20007ffe0ff */
[CCC-:B------:R-:W-:Y:S01]  /*16e0*/  FFMA.RM R6, R14.reuse, R10.reuse, R11.reuse ;  /* 0x0000000a0e067223 */ /* 0x1c0fe2000000400b */
[----:B------:R-:W-:Y:S02]  /*16f0*/  ISETP.NE.AND P2, PT, R9, RZ, PT ;  /* 0x000000ff0900720c */ /* 0x000fe40003f45270 */
[----:B------:R-:W-:Y:S01]  /*1700*/  LOP3.LUT R7, R3, 0x7fffff, RZ, 0xc0, !PT ;  /* 0x007fffff03077812 */ /* 0x000fe200078ec0ff */
[----:B------:R-:W-:Y:S01]  /*1710*/  FFMA.RP R3, R14, R10, R11 ;  /* 0x0000000a0e037223 */ /* 0x000fe2000000800b */
[----:B------:R-:W-:Y:S02]  /*1720*/  ISETP.NE.AND P1, PT, R9, RZ, PT ;  /* 0x000000ff0900720c */ /* 0x000fe40003f25270 */
[----:B------:R-:W-:Y:S02]  /*1730*/  LOP3.LUT R7, R7, 0x800000, RZ, 0xfc, !PT ;  /* 0x0080000007077812 */ /* 0x000fe400078efcff */
[----:B------:R-:W-:-:S02]  /*1740*/  IADD3 R9, PT, PT, -R9, RZ, RZ ;  /* 0x000000ff09097210 */ /* 0x000fc40007ffe1ff */
[----:B------:R-:W-:Y:S02]  /*1750*/  SHF.L.U32 R8, R7, R8, RZ ;  /* 0x0000000807087219 */ /* 0x000fe400000006ff */
[----:B------:R-:W-:Y:S02]  /*1760*/  FSETP.NEU.FTZ.AND P0, PT, R3, R6, PT ;  /* 0x000000060300720b */ /* 0x000fe40003f1d000 */
[----:B------:R-:W-:Y:S02]  /*1770*/  SEL R6, R9, RZ, P2 ;  /* 0x000000ff09067207 */ /* 0x000fe40001000000 */
[----:B------:R-:W-:Y:S02]  /*1780*/  ISETP.NE.AND P1, PT, R8, RZ, P1 ;  /* 0x000000ff0800720c */ /* 0x000fe40000f25270 */
[----:B------:R-:W-:Y:S02]  /*1790*/  SHF.R.U32.HI R6, RZ, R6, R7 ;  /* 0x00000006ff067219 */ /* 0x000fe40000011607 */
[----:B------:R-:W-:-:S02]  /*17a0*/  PLOP3.LUT P0, PT, P0, P1, PT, 0xf8, 0x8f ;  /* 0x00000000008f781c */ /* 0x000fc40000703f70 */
[----:B------:R-:W-:Y:S02]  /*17b0*/  SHF.R.U32.HI R8, RZ, 0x1, R6 ;  /* 0x00000001ff087819 */ /* 0x000fe40000011606 */
[----:B------:R-:W-:-:S04]  /*17c0*/  SEL R3, RZ, 0x1, !P0 ;  /* 0x00000001ff037807 */ /* 0x000fc80004000000 */
[----:B------:R-:W-:-:S04]  /*17d0*/  LOP3.LUT R3, R3, 0x1, R8, 0xf8, !PT ;  /* 0x0000000103037812 */ /* 0x000fc800078ef808 */
[----:B------:R-:W-:-:S05]  /*17e0*/  LOP3.LUT R3, R3, R6, RZ, 0xc0, !PT ;  /* 0x0000000603037212 */ /* 0x000fca00078ec0ff */
[----:B------:R-:W-:-:S05]  /*17f0*/  IMAD.IADD R3, R8, 0x1, R3 ;  /* 0x0000000108037824 */ /* 0x000fca00078e0203 */
[----:B------:R-:W-:Y:S01]  /*1800*/  LOP3.LUT R0, R3, R0, RZ, 0xfc, !PT ;  /* 0x0000000003007212 */ /* 0x000fe200078efcff */
[----:B------:R-:W-:Y:S06]  /*1810*/  BRA `(.L_x_16) ;  /* 0x0000000000107947 */ /* 0x000fec0003800000 */
.L_x_15:
[----:B------:R-:W-:-:S04]  /*1820*/  LOP3.LUT R0, R0, 0x80000000, RZ, 0xc0, !PT ;  /* 0x8000000000007812 */ /* 0x000fc800078ec0ff */
[----:B------:R-:W-:Y:S01]  /*1830*/  LOP3.LUT R0, R0, 0x7f800000, RZ, 0xfc, !PT ;  /* 0x7f80000000007812 */ /* 0x000fe200078efcff */
[----:B------:R-:W-:Y:S06]  /*1840*/  BRA `(.L_x_16) ;  /* 0x0000000000047947 */ /* 0x000fec0003800000 */
.L_x_14:
[----:B------:R-:W-:-:S07]  /*1850*/  LEA R0, R7, R0, 0x17 ;  /* 0x0000000007007211 */ /* 0x000fce00078eb8ff */
.L_x_16:
[----:B------:R-:W-:Y:S05]  /*1860*/  BSYNC.RECONVERGENT B2 ;  /* 0x0000000000027941 */ /* 0x000fea0003800200 */
.L_x_13:
[----:B------:R-:W-:Y:S05]  /*1870*/  BRA `(.L_x_17) ;  /* 0x0000000000207947 */ /* 0x000fea0003800000 */
.L_x_12:
[----:B------:R-:W-:-:S04]  /*1880*/  LOP3.LUT R0, R3, 0x80000000, R0, 0x48, !PT ;  /* 0x8000000003007812 */ /* 0x000fc800078e4800 */
[----:B------:R-:W-:Y:S01]  /*1890*/  LOP3.LUT R0, R0, 0x7f800000, RZ, 0xfc, !PT ;  /* 0x7f80000000007812 */ /* 0x000fe200078efcff */
[----:B------:R-:W-:Y:S06]  /*18a0*/  BRA `(.L_x_17) ;  /* 0x0000000000147947 */ /* 0x000fec0003800000 */
.L_x_11:
[----:B------:R-:W-:Y:S01]  /*18b0*/  LOP3.LUT R0, R3, 0x80000000, R0, 0x48, !PT ;  /* 0x8000000003007812 */ /* 0x000fe200078e4800 */
[----:B------:R-:W-:Y:S06]  /*18c0*/  BRA `(.L_x_17) ;  /* 0x00000000000c7947 */ /* 0x000fec0003800000 */
.L_x_10:
[----:B------:R-:W0:Y:S01]  /*18d0*/  MUFU.RSQ R0, -QNAN ;  /* 0xffc0000000007908 */ /* 0x000e220000001400 */
[----:B------:R-:W-:Y:S05]  /*18e0*/  BRA `(.L_x_17) ;  /* 0x0000000000047947 */ /* 0x000fea0003800000 */
.L_x_9:
[----:B------:R-:W-:-:S07]  /*18f0*/  FADD.FTZ R0, R0, R3 ;  /* 0x0000000300007221 */ /* 0x000fce0000010000 */
.L_x_17:
[----:B------:R-:W-:Y:S05]  /*1900*/  BSYNC.RECONVERGENT B1 ;  /* 0x0000000000017941 */ /* 0x000fea0003800200 */
.L_x_7:
[----:B------:R-:W-:-:S04]  /*1910*/  HFMA2 R3, -RZ, RZ, 0, 0 ;  /* 0x00000000ff037431 */ /* 0x000fc800000001ff */
[----:B0-----:R-:W-:Y:S05]  /*1920*/  RET.REL.NODEC R2 `(_Z8Conv_TexPfyiii) ;  /* 0xffffffe402b47950 */ /* 0x001fea0003c3ffff */
.L_x_18:
[----:B------:R-:W-:-:S00]  /*1930*/  BRA `(.L_x_18) ;  /* 0xfffffffc00fc7947 */ /* 0x000fc0000383ffff */
[----:B------:R-:W-:-:S00]  /*1940*/  NOP ;  /* 0x0000000000007918 */ /* 0x000fc00000000000 */
        /* <DEDUP_REMOVED lines=11> */
.L_x_38:


//--------------------- .text._Z8Conv_GlbPfS_iii  --------------------------
	.section	.text._Z8Conv_GlbPfS_iii,"ax",@progbits
	.align	128
        .global         _Z8Conv_GlbPfS_iii
        .type           _Z8Conv_GlbPfS_iii,@function
        .size           _Z8Conv_GlbPfS_iii,(.L_x_39 - _Z8Conv_GlbPfS_iii)
        .other          _Z8Conv_GlbPfS_iii,@"STO_CUDA_ENTRY STV_DEFAULT"
_Z8Conv_GlbPfS_iii:
.text._Z8Conv_GlbPfS_iii:
[----:B------:R-:W-:Y:S01]  /*0000*/  LDC R1, c[0x0][0x37c] ;  /* 0x0000df00ff017b82 */ /* 0x000fe20000000800 */
[----:B------:R-:W0:Y:S07]  /*0010*/  S2R R3, SR_TID.Y ;  /* 0x0000000000037919 */ /* 0x000e2e0000002200 */
[----:B------:R-:W1:Y:S01]  /*0020*/  S2UR UR4, SR_CTAID.X ;  /* 0x00000000000479c3 */ /* 0x000e620000002500 */
[----:B------:R-:W1:Y:S01]  /*0030*/  LDCU UR5, c[0x0][0x360] ;  /* 0x00006c00ff0577ac */ /* 0x000e620008000800 */
[----:B------:R-:W-:Y:S01]  /*0040*/  CS2R R14, SRZ ;  /* 0x00000000000e7805 */ /* 0x000fe2000001ff00 */
[----:B------:R-:W2:Y:S01]  /*0050*/  S2R R12, SR_TID.X ;  /* 0x00000000000c7919 */ /* 0x000ea20000002100 */
[----:B------:R-:W3:Y:S04]  /*0060*/  LDCU UR6, c[0x0][0x398] ;  /* 0x00007300ff0677ac */ /* 0x000ee80008000800 */
[----:B------:R-:W0:Y:S01]  /*0070*/  S2UR UR7, SR_CTAID.Y ;  /* 0x00000000000779c3 */ /* 0x000e220000002600 */
[----:B------:R-:W4:Y:S07]  /*0080*/  LDCU.64 UR10, c[0x0][0x358] ;  /* 0x00006b00ff0a77ac */ /* 0x000f2e0008000a00 */
[----:B------:R-:W0:Y:S01]  /*0090*/  LDC R18, c[0x0][0x364] ;  /* 0x0000d900ff127b82 */ /* 0x000e220000000800 */
[----:B---3--:R-:W-:-:S02]  /*00a0*/  UISETP.GE.AND UP0, UPT, UR6, URZ, UPT ;  /* 0x000000ff0600728c */ /* 0x008fc4000bf06270 */
[----:B------:R-:W-:Y:S01]  /*00b0*/  MOV R5, UR6 ;  /* 0x0000000600057c02 */ /* 0x000fe20008000f00 */
[----:B-1----:R-:W-:-:S06]  /*00c0*/  UIMAD UR4, UR4, UR5, URZ ;  /* 0x00000005040472a4 */ /* 0x002fcc000f8e02ff */
[----:B--2---:R-:W-:Y:S01]  /*00d0*/  IADD3 R12, PT, PT, R5, UR4, R12 ;  /* 0x00000004050c7c10 */ /* 0x004fe2000fffe00c */
[----:B0-----:R-:W-:-:S04]  /*00e0*/  IMAD R18, R18, UR7, R3 ;  /* 0x0000000712127c24 */ /* 0x001fc8000f8e0203 */
[----:B------:R-:W-:Y:S01]  /*00f0*/  VIADD R13, R18, UR6 ;  /* 0x00000006120d7c36 */ /* 0x000fe20008000000 */
[----:B----4-:R-:W-:Y:S06]  /*0100*/  BRA.U !UP0, `(.L_x_19) ;  /* 0x0000000d08e87547 */ /* 0x010fec000b800000 */
[----:B------:R-:W0:Y:S01]  /*0110*/  LDC R16, c[0x0][0x390] ;  /* 0x0000e400ff107b82 */ /* 0x000e220000000800 */
[----:B------:R-:W-:Y:S01]  /*0120*/  USHF.L.U32 UR4, UR6, 0x1, URZ ;  /* 0x0000000106047899 */ /* 0x000fe200080006ff */
[----:B------:R-:W-:Y:S01]  /*0130*/  CS2R R14, SRZ ;  /* 0x00000000000e7805 */ /* 0x000fe2000001ff00 */
[----:B------:R-:W-:Y:S02]  /*0140*/  UIADD3 UR7, UPT, UPT, -UR6, URZ, URZ ;  /* 0x000000ff06077290 */ /* 0x000fe4000fffe1ff */
[----:B------:R-:W-:Y:S02]  /*0150*/  ULOP3.LUT UR5, UR4, 0xfffffffc, URZ, 0xc0, !UPT ;  /* 0xfffffffc04057892 */ /* 0x000fe4000f8ec0ff */
[----:B------:R-:W-:Y:S02]  /*0160*/  UIMAD UR9, UR6, UR6, URZ ;  /* 0x00000006060972a4 */ /* 0x000fe4000f8e02ff */
[----:B------:R-:W-:Y:S02]  /*0170*/  UIADD3 UR8, UPT, UPT, -UR5, URZ, URZ ;  /* 0x000000ff05087290 */ /* 0x000fe4000fffe1ff */
[----:B------:R-:W-:Y:S01]  /*0180*/  UIADD3 UR4, UPT, UPT, -UR6, 0x1, URZ ;  /* 0x0000000106047890 */ /* 0x000fe2000fffe1ff */
[----:B------:R-:W-:Y:S01]  /*0190*/  UMOV UR5, UR7 ;  /* 0x0000000700057c82 */ /* 0x000fe20008000000 */
[----:B0-----:R-:W-:-:S02]  /*01a0*/  IADD3 R19, PT, PT, R16, 0x10, RZ ;  /* 0x0000001010137810 */ /* 0x001fc40007ffe0ff */
[----:B------:R-:W-:-:S03]  /*01b0*/  LEA R16, R16, 0x40, 0x2 ;  /* 0x0000004010107811 */ /* 0x000fc600078e10ff */
[----:B------:R-:W-:-:S07]  /*01c0*/  IMAD R18, R18, R19, R12 ;  /* 0x0000001312127224 */ /* 0x000fce00078e020c */
.L_x_23:
[----:B------:R-:W0:Y:S01]  /*01d0*/  LDCU UR13, c[0x0][0x398] ;  /* 0x00007300ff0d77ac */ /* 0x000e220008000800 */
[----:B------:R-:W-:Y:S01]  /*01e0*/  VIADD R20, R12, UR5 ;  /* 0x000000050c147c36 */ /* 0x000fe20008000000 */
[----:B------:R-:W-:Y:S01]  /*01f0*/  MOV R0, UR7 ;  /* 0x0000000700007c02 */ /* 0x000fe20008000f00 */
[----:B------:R-:W-:Y:S02]  /*0200*/  UIMAD UR12, UR5, UR5, URZ ;  /* 0x00000005050c72a4 */ /* 0x000fe4000f8e02ff */
[----:B0-----:R-:W-:-:S09]  /*0210*/  UISETP.GE.U32.AND UP0, UPT, UR13, 0x2, UPT ;  /* 0x000000020d00788c */ /* 0x001fd2000bf06070 */
[----:B------:R-:W-:Y:S05]  /*0220*/  BRA.U !UP0, `(.L_x_20) ;  /* 0x0000000508e87547 */ /* 0x000fea000b800000 */
[----:B------:R-:W0:Y:S01]  /*0230*/  LDC.64 R2, c[0x0][0x388] ;  /* 0x0000e200ff027b82 */ /* 0x000e220000000a00 */
[----:B------:R-:W-:Y:S01]  /*0240*/  VIADD R17, R18, UR5 ;  /* 0x0000000512117c36 */ /* 0x000fe20008000000 */
[----:B------:R-:W-:Y:S01]  /*0250*/  MOV R21, UR4 ;  /* 0x0000000400157c02 */ /* 0x000fe20008000f00 */
[----:B------:R-:W-:-:S06]  /*0260*/  UMOV UR6, UR8 ;  /* 0x0000000800067c82 */ /* 0x000fcc0008000000 */
.L_x_21:
[----:B------:R-:W1:Y:S01]  /*0270*/  I2F.U32.RP R4, UR9 ;  /* 0x0000000900047d06 */ /* 0x000e620008209000 */
[----:B------:R-:W-:Y:S01]  /*0280*/  HFMA2 R24, -RZ, RZ, 0, 0 ;  /* 0x00000000ff187431 */ /* 0x000fe200000001ff */
[----:B------:R-:W-:Y:S01]  /*0290*/  IADD3 R5, PT, PT, RZ, -UR9, RZ ;  /* 0x80000009ff057c10 */ /* 0x000fe2000fffe0ff */
[C---:B------:R-:W-:Y:S01]  /*02a0*/  VIADD R0, R21.reuse, 0xffffffff ;  /* 0xffffffff15007836 */ /* 0x040fe20000000000 */
[----:B------:R-:W-:Y:S01]  /*02b0*/  LOP3.LUT R28, RZ, UR9, RZ, 0x33, !PT ;  /* 0x00000009ff1c7c12 */ /* 0x000fe2000f8e33ff */
[----:B------:R-:W-:Y:S02]  /*02c0*/  IMAD R11, R21, R21, UR12 ;  /* 0x0000000c150b7e24 */ /* 0x000fe4000f8e0215 */
[----:B------:R-:W-:Y:S02]  /*02d0*/  IMAD.MOV.U32 R22, RZ, RZ, 0x3bbb989d ;  /* 0x3bbb989dff167424 */ /* 0x000fe400078e00ff */
[----:B------:R-:W-:Y:S01]  /*02e0*/  IMAD.MOV.U32 R27, RZ, RZ, 0x437c0000 ;  /* 0x437c0000ff1b7424 */ /* 0x000fe200078e00ff */
[----:B-1----:R-:W1:Y:S02]  /*02f0*/  MUFU.RCP R4, R4 ;  /* 0x0000000400047308 */ /* 0x002e640000001000 */
[----:B-1----:R-:W-:-:S02]  /*0300*/  VIADD R25, R4, 0xffffffe ;  /* 0x0ffffffe04197836 */ /* 0x002fc40000000000 */
[----:B------:R-:W-:-:S04]  /*0310*/  IMAD R4, R21, R21, R21 ;  /* 0x0000001515047224 */ /* 0x000fc800078e0215 */
[----:B------:R-:W1:Y:S01]  /*0320*/  F2I.FTZ.U32.TRUNC.NTZ R25, R25 ;  /* 0x0000001900197305 */ /* 0x000e62000021f000 */
[----:B------:R-:W-:-:S05]  /*0330*/  IADD3 R4, PT, PT, R21, UR12, R4 ;  /* 0x0000000c15047c10 */ /* 0x000fca000fffe004 */
[----:B------:R-:W-:Y:S02]  /*0340*/  VIADD R23, R4, 0x1 ;  /* 0x0000000104177836 */ /* 0x000fe40000000000 */
[----:B-1----:R-:W-:-:S04]  /*0350*/  IMAD R5, R5, R25, RZ ;  /* 0x0000001905057224 */ /* 0x002fc800078e02ff */
[----:B------:R-:W-:-:S04]  /*0360*/  IMAD.HI.U32 R24, R25, R5, R24 ;  /* 0x0000000519187227 */ /* 0x000fc800078e0018 */
[----:B------:R-:W-:Y:S02]  /*0370*/  IMAD R5, R0, R0, UR12 ;  /* 0x0000000c00057e24 */ /* 0x000fe4000f8e0200 */
[----:B------:R-:W-:-:S04]  /*0380*/  IMAD.HI.U32 R7, R24, R11, RZ ;  /* 0x0000000b18077227 */ /* 0x000fc800078e00ff */
[----:B------:R-:W-:Y:S01]  /*0390*/  IMAD.HI.U32 R9, R24, R5, RZ ;  /* 0x0000000518097227 */ /* 0x000fe200078e00ff */
[----:B------:R-:W-:-:S04]  /*03a0*/  IADD3 R4, PT, PT, -R7, RZ, RZ ;  /* 0x000000ff07047210 */ /* 0x000fc80007ffe1ff */
[----:B------:R-:W-:Y:S01]  /*03b0*/  IADD3 R0, PT, PT, -R9, RZ, RZ ;  /* 0x000000ff09007210 */ /* 0x000fe20007ffe1ff */
[----:B------:R-:W-:-:S04]  /*03c0*/  IMAD R11, R4, UR9, R11 ;  /* 0x00000009040b7c24 */ /* 0x000fc8000f8e020b */
[----:B------:R-:W-:Y:S01]  /*03d0*/  IMAD R0, R0, UR9, R5 ;  /* 0x0000000900007c24 */ /* 0x000fe2000f8e0205 */
[----:B------:R-:W-:Y:S01]  /*03e0*/  ISETP.GE.U32.AND P2, PT, R11, UR9, PT ;  /* 0x000000090b007c0c */ /* 0x000fe2000bf46070 */
[----:B------:R-:W-:-:S03]  /*03f0*/  IMAD.HI.U32 R5, R24, R23, RZ ;  /* 0x0000001718057227 */ /* 0x000fc600078e00ff */
[----:B------:R-:W-:Y:S01]  /*0400*/  ISETP.GE.U32.AND P0, PT, R0, UR9, PT ;  /* 0x0000000900007c0c */ /* 0x000fe2000bf06070 */
[----:B------:R-:W-:-:S04]  /*0410*/  IMAD.MOV R4, RZ, RZ, -R5 ;  /* 0x000000ffff047224 */ /* 0x000fc800078e0a05 */
[----:B------:R-:W-:-:S04]  /*0420*/  IMAD R23, R4, UR9, R23 ;  /* 0x0000000904177c24 */ /* 0x000fc8000f8e0217 */
[----:B------:R-:W-:Y:S02]  /*0430*/  @P2 IADD3 R11, PT, PT, R11, -UR9, RZ ;  /* 0x800000090b0b2c10 */ /* 0x000fe4000fffe0ff */
[----:B------:R-:W-:Y:S02]  /*0440*/  ISETP.GE.U32.AND P1, PT, R23, UR9, PT ;  /* 0x0000000917007c0c */ /* 0x000fe4000bf26070 */
[----:B------:R-:W-:Y:S02]  /*0450*/  @P0 IADD3 R0, PT, PT, R0, -UR9, RZ ;  /* 0x8000000900000c10 */ /* 0x000fe4000fffe0ff */
[----:B------:R-:W-:Y:S02]  /*0460*/  @P0 IADD3 R9, PT, PT, R9, 0x1, RZ ;  /* 0x0000000109090810 */ /* 0x000fe40007ffe0ff */
[----:B------:R-:W-:Y:S02]  /*0470*/  ISETP.GE.U32.AND P3, PT, R0, UR9, PT ;  /* 0x0000000900007c0c */ /* 0x000fe4000bf66070 */
[----:B------:R-:W-:-:S02]  /*0480*/  ISETP.NE.U32.AND P0, PT, RZ, UR9, PT ;  /* 0x00000009ff007c0c */ /* 0x000fc4000bf05070 */
[----:B------:R-:W-:-:S03]  /*0490*/  @P2 IADD3 R7, PT, PT, R7, 0x1, RZ ;  /* 0x0000000107072810 */ /* 0x000fc60007ffe0ff */
[----:B------:R-:W-:Y:S02]  /*04a0*/  @P1 IADD3 R23, PT, PT, R23, -UR9, RZ ;  /* 0x8000000917171c10 */ /* 0x000fe4000fffe0ff */
[----:B------:R-:W-:Y:S02]  /*04b0*/  @P1 IADD3 R5, PT, PT, R5, 0x1, RZ ;  /* 0x0000000105051810 */ /* 0x000fe40007ffe0ff */
[----:B------:R-:W-:Y:S02]  /*04c0*/  ISETP.GE.U32.AND P2, PT, R23, UR9, PT ;  /* 0x0000000917007c0c */ /* 0x000fe4000bf46070 */
[----:B------:R-:W-:Y:S01]  /*04d0*/  @P3 VIADD R9, R9, 0x1 ;  /* 0x0000000109093836 */ /* 0x000fe20000000000 */
[----:B------:R-:W-:-:S04]  /*04e0*/  ISETP.GE.U32.AND P3, PT, R11, UR9, PT ;  /* 0x000000090b007c0c */ /* 0x000fc8000bf66070 */
[----:B------:R-:W-:-:S04]  /*04f0*/  SEL R9, R28, R9, !P0 ;  /* 0x000000091c097207 */ /* 0x000fc80004000000 */
[----:B------:R-:W-:Y:S02]  /*0500*/  IADD3 R9, PT, PT, -R9, RZ, RZ ;  /* 0x000000ff09097210 */ /* 0x000fe40007ffe1ff */
[----:B------:R-:W-:Y:S02]  /*0510*/  @P2 VIADD R5, R5, 0x1 ;  /* 0x0000000105052836 */ /* 0x000fe40000000000 */
[----:B------:R-:W-:Y:S02]  /*0520*/  I2FP.F32.S32 R9, R9 ;  /* 0x0000000900097245 */ /* 0x000fe40000201400 */
[----:B------:R-:W-:Y:S02]  /*0530*/  @P3 IADD3 R7, PT, PT, R7, 0x1, RZ ;  /* 0x0000000107073810 */ /* 0x000fe40007ffe0ff */
[C---:B------:R-:W-:Y:S01]  /*0540*/  SEL R5, R28.reuse, R5, !P0 ;  /* 0x000000051c057207 */ /* 0x040fe20004000000 */
[----:B------:R-:W-:Y:S01]  /*0550*/  FFMA.SAT R0, R9, R22, 0.5 ;  /* 0x3f00000009007423 */ /* 0x000fe20000002016 */
[----:B------:R-:W-:-:S02]  /*0560*/  SEL R7, R28, R7, !P0 ;  /* 0x000000071c077207 */ /* 0x000fc40004000000 */
[----:B------:R-:W-:Y:S01]  /*0570*/  IADD3 R5, PT, PT, -R5, RZ, RZ ;  /* 0x000000ff05057210 */ /* 0x000fe20007ffe1ff */
[----:B------:R-:W-:Y:S01]  /*0580*/  FFMA.RM R0, R0, R27, 12582913 ;  /* 0x4b40000100007423 */ /* 0x000fe2000000401b */
[----:B------:R-:W-:Y:S02]  /*0590*/  IADD3 R7, PT, PT, -R7, RZ, RZ ;  /* 0x000000ff07077210 */ /* 0x000fe40007ffe1ff */
[----:B------:R-:W-:Y:S01]  /*05a0*/  I2FP.F32.S32 R11, R5 ;  /* 0x00000005000b7245 */ /* 0x000fe20000201400 */
[----:B------:R-:W-:Y:S01]  /*05b0*/  FADD R4, R0, -12583039 ;  /* 0xcb40007f00047421 */ /* 0x000fe20000000000 */
[----:B------:R-:W-:-:S03]  /*05c0*/  I2FP.F32.S32 R23, R7 ;  /* 0x0000000700177245 */ /* 0x000fc60000201400 */
[----:B------:R-:W-:Y:S01]  /*05d0*/  FFMA R4, R9, 1.4426950216293334961, -R4 ;  /* 0x3fb8aa3b09047823 */ /* 0x000fe20000000804 */
[-C--:B------:R-:W-:Y:S01]  /*05e0*/  FFMA.SAT R10, R11, R22.reuse, 0.5 ;  /* 0x3f0000000b0a7423 */ /* 0x080fe20000002016 */
[----:B------:R-:W-:Y:S02]  /*05f0*/  FFMA.SAT R6, R23, R22, 0.5 ;  /* 0x3f00000017067423 */ /* 0x000fe40000002016 */
[----:B------:R-:W-:Y:S01]  /*0600*/  FFMA R8, R9, 1.925963033500011079e-08, R4 ;  /* 0x32a5706009087823 */ /* 0x000fe20000000004 */
[----:B------:R-:W-:Y:S01]  /*0610*/  SHF.L.U32 R9, R0, 0x17, RZ ;  /* 0x0000001700097819 */ /* 0x000fe200000006ff */
[-C--:B------:R-:W-:Y:S01]  /*0620*/  FFMA.RM R25, R6, R27.reuse, 12582913 ;  /* 0x4b40000106197423 */ /* 0x080fe2000000401b */
[----:B------:R-:W-:-:S03]  /*0630*/  FFMA.RM R0, R10, R27, 12582913 ;  /* 0x4b4000010a007423 */ /* 0x000fc6000000401b */
[----:B------:R-:W1:Y:S01]  /*0640*/  MUFU.EX2 R8, R8 ;  /* 0x0000000800087308 */ /* 0x000e620000000800 */
[----:B------:R-:W-:-:S04]  /*0650*/  FADD R4, R25, -12583039 ;  /* 0xcb40007f19047421 */ /* 0x000fc80000000000 */
[----:B------:R-:W-:Y:S01]  /*0660*/  FFMA R6, R23, 1.4426950216293334961, -R4 ;  /* 0x3fb8aa3b17067823 */ /* 0x000fe20000000804 */
[----:B0-----:R-:W-:-:S04]  /*0670*/  IMAD.WIDE R4, R17, 0x4, R2 ;  /* 0x0000000411047825 */ /* 0x001fc800078e0202 */
[----:B------:R-:W-:Y:S01]  /*0680*/  FFMA R23, R23, 1.925963033500011079e-08, R6 ;  /* 0x32a5706017177823 */ /* 0x000fe20000000006 */
[----:B------:R-:W-:Y:S01]  /*0690*/  FADD R10, R0, -12583039 ;  /* 0xcb40007f000a7421 */ /* 0x000fe20000000000 */
[----:B------:R1:W2:Y:S01]  /*06a0*/  LDG.E R26, desc[UR10][R4.64] ;  /* 0x0000000a041a7981 */ /* 0x0002a2000c1e1900 */
[----:B------:R-:W-:-:S04]  /*06b0*/  IMAD.WIDE R6, R19, 0x4, R4 ;  /* 0x0000000413067825 */ /* 0x000fc800078e0204 */
[----:B------:R-:W-:Y:S01]  /*06c0*/  FFMA R10, R11, 1.4426950216293334961, -R10 ;  /* 0x3fb8aa3b0b0a7823 */ /* 0x000fe2000000080a */
[----:B------:R0:W3:Y:S01]  /*06d0*/  LDG.E R29, desc[UR10][R6.64] ;  /* 0x0000000a061d7981 */ /* 0x0000e2000c1e1900 */
[----:B-1----:R-:W-:Y:S01]  /*06e0*/  FMUL R4, R9, R8 ;  /* 0x0000000809047220 */ /* 0x002fe20000400000 */
[----:B------:R-:W-:-:S04]  /*06f0*/  IMAD.WIDE R8, R19, 0x4, R6 ;  /* 0x0000000413087825 */ /* 0x000fc800078e0206 */
[----:B0-----:R-:W-:Y:S01]  /*0700*/  FFMA R6, R11, 1.925963033500011079e-08, R10 ;  /* 0x32a570600b067823 */ /* 0x001fe2000000000a */
[----:B------:R-:W-:Y:S01]  /*0710*/  IMAD.WIDE R10, R19, 0x4, R8 ;  /* 0x00000004130a7825 */ /* 0x000fe200078e0208 */
[----:B------:R0:W4:Y:S05]  /*0720*/  LDG.E R5, desc[UR10][R8.64] ;  /* 0x0000000a08057981 */ /* 0x00012a000c1e1900 */
[----:B------:R-:W5:Y:S01]  /*0730*/  LDG.E R10, desc[UR10][R10.64] ;  /* 0x0000000a0a0a7981 */ /* 0x000f62000c1e1900 */
[----:B------:R-:W1:Y:S01]  /*0740*/  MUFU.EX2 R23, R23 ;  /* 0x0000001700177308 */ /* 0x000e620000000800 */
[----:B------:R-:W-:Y:S01]  /*0750*/  VIADD R7, R21, 0x2 ;  /* 0x0000000215077836 */ /* 0x000fe20000000000 */
[----:B------:R-:W-:-:S03]  /*0760*/  SHF.L.U32 R25, R25, 0x17, RZ ;  /* 0x0000001719197819 */ /* 0x000fc600000006ff */
[----:B------:R-:W-:-:S04]  /*0770*/  IMAD R7, R7, R7, UR12 ;  /* 0x0000000c07077e24 */ /* 0x000fc8000f8e0207 */
[----:B0-----:R-:W-:-:S04]  /*0780*/  IMAD.HI.U32 R9, R24, R7, RZ ;  /* 0x0000000718097227 */ /* 0x001fc800078e00ff */
[----:B-1----:R-:W-:Y:S01]  /*0790*/  FMUL R24, R25, R23 ;  /* 0x0000001719187220 */ /* 0x002fe20000400000 */
[----:B------:R-:W-:-:S05]  /*07a0*/  IADD3 R25, PT, PT, -R9, RZ, RZ ;  /* 0x000000ff09197210 */ /* 0x000fca0007ffe1ff */
[----:B------:R-:W-:-:S05]  /*07b0*/  IMAD R7, R25, UR9, R7 ;  /* 0x0000000919077c24 */ /* 0x000fca000f8e0207 */
[----:B------:R-:W-:-:S13]  /*07c0*/  ISETP.GE.U32.AND P1, PT, R7, UR9, PT ;  /* 0x0000000907007c0c */ /* 0x000fda000bf26070 */
[----:B------:R-:W-:-:S05]  /*07d0*/  @P1 VIADD R7, R7, -UR9 ;  /* 0x8000000907071c36 */ /* 0x000fca0008000000 */
[----:B------:R-:W-:Y:S02]  /*07e0*/  ISETP.GE.U32.AND P2, PT, R7, UR9, PT ;  /* 0x0000000907007c0c */ /* 0x000fe4000bf46070 */
[----:B------:R-:W-:-:S11]  /*07f0*/  @P1 IADD3 R9, PT, PT, R9, 0x1, RZ ;  /* 0x0000000109091810 */ /* 0x000fd60007ffe0ff */
[----:B------:R-:W-:-:S04]  /*0800*/  @P2 IADD3 R9, PT, PT, R9, 0x1, RZ ;  /* 0x0000000109092810 */ /* 0x000fc80007ffe0ff */
[----:B------:R-:W-:-:S05]  /*0810*/  SEL R9, R28, R9, !P0 ;  /* 0x000000091c097207 */ /* 0x000fca0004000000 */
[----:B------:R-:W-:-:S05]  /*0820*/  IMAD.MOV R7, RZ, RZ, -R9 ;  /* 0x000000ffff077224 */ /* 0x000fca00078e0a09 */
[----:B------:R-:W-:-:S05]  /*0830*/  I2FP.F32.S32 R7, R7 ;  /* 0x0000000700077245 */ /* 0x000fca0000201400 */
[----:B------:R-:W-:-:S04]  /*0840*/  FFMA.SAT R22, R7, R22, 0.5 ;  /* 0x3f00000007167423 */ /* 0x000fc80000002016 */
[----:B------:R-:W-:-:S04]  /*0850*/  FFMA.RM R27, R22, R27, 12582913 ;  /* 0x4b400001161b7423 */ /* 0x000fc8000000401b */
[----:B------:R-:W-:-:S04]  /*0860*/  FADD R8, R27, -12583039 ;  /* 0xcb40007f1b087421 */ /* 0x000fc80000000000 */
[C---:B------:R-:W-:Y:S01]  /*0870*/  FFMA R8, R7.reuse, 1.4426950216293334961, -R8 ;  /* 0x3fb8aa3b07087823 */ /* 0x040fe20000000808 */
[----:B------:R-:W0:Y:S03]  /*0880*/  MUFU.EX2 R9, R6 ;  /* 0x0000000600097308 */ /* 0x000e260000000800 */
[----:B------:R-:W-:-:S06]  /*0890*/  FFMA R8, R7, 1.925963033500011079e-08, R8 ;  /* 0x32a5706007087823 */ /* 0x000fcc0000000008 */
[----:B------:R-:W1:Y:S01]  /*08a0*/  MUFU.EX2 R8, R8 ;  /* 0x0000000800087308 */ /* 0x000e620000000800 */
[----:B------:R-:W-:Y:S01]  /*08b0*/  UIADD3 UR6, UPT, UPT, UR6, 0x4, URZ ;  /* 0x0000000406067890 */ /* 0x000fe2000fffe0ff */
[----:B------:R-:W-:Y:S01]  /*08c0*/  SHF.L.U32 R0, R0, 0x17, RZ ;  /* 0x0000001700007819 */ /* 0x000fe200000006ff */
[----:B------:R-:W-:Y:S02]  /*08d0*/  FADD R7, R4, R14 ;  /* 0x0000000e04077221 */ /* 0x000fe40000000000 */
[----:B------:R-:W-:Y:S01]  /*08e0*/  UISETP.NE.AND UP0, UPT, UR6, URZ, UPT ;  /* 0x000000ff0600728c */ /* 0x000fe2000bf05270 */
[----:B------:R-:W-:Y:S01]  /*08f0*/  SHF.L.U32 R27, R27, 0x17, RZ ;  /* 0x000000171b1b7819 */ /* 0x000fe200000006ff */
[----:B------:R-:W-:Y:S01]  /*0900*/  FADD R7, R7, R24 ;  /* 0x0000001807077221 */ /* 0x000fe20000000000 */
[----:B0-----:R-:W-:-:S04]  /*0910*/  FMUL R9, R0, R9 ;  /* 0x0000000900097220 */ /* 0x001fc80000400000 */
[----:B------:R-:W-:Y:S01]  /*0920*/  FADD R7, R7, R9 ;  /* 0x0000000907077221 */ /* 0x000fe20000000000 */
[----:B------:R-:W-:Y:S02]  /*0930*/  IMAD.IADD R17, R16, 0x1, R17 ;  /* 0x0000000110117824 */ /* 0x000fe400078e0211 */
[----:B-1----:R-:W-:Y:S01]  /*0940*/  FMUL R0, R27, R8 ;  /* 0x000000081b007220 */ /* 0x002fe20000400000 */
[----:B------:R-:W-:-:S03]  /*0950*/  IADD3 R21, PT, PT, R21, 0x4, RZ ;  /* 0x0000000415157810 */ /* 0x000fc60007ffe0ff */
[----:B------:R-:W-:Y:S01]  /*0960*/  FADD R14, R7, R0 ;  /* 0x00000000070e7221 */ /* 0x000fe20000000000 */
[----:B--2---:R-:W-:-:S04]  /*0970*/  FFMA R15, R4, R26, R15 ;  /* 0x0000001a040f7223 */ /* 0x004fc8000000000f */
[----:B---3--:R-:W-:-:S04]  /*0980*/  FFMA R24, R24, R29, R15 ;  /* 0x0000001d18187223 */ /* 0x008fc8000000000f */
[----:B----4-:R-:W-:-:S04]  /*0990*/  FFMA R5, R9, R5, R24 ;  /* 0x0000000509057223 */ /* 0x010fc80000000018 */
[----:B-----5:R-:W-:Y:S01]  /*09a0*/  FFMA R15, R0, R10, R5 ;  /* 0x0000000a000f7223 */ /* 0x020fe20000000005 */
[----:B------:R-:W-:Y:S06]  /*09b0*/  BRA.U UP0, `(.L_x_21) ;  /* 0xfffffff9002c7547 */ /* 0x000fec000b83ffff */
[----:B------:R-:W-:-:S07]  /*09c0*/  IADD3 R0, PT, PT, R21, -0x1, RZ ;  /* 0xffffffff15007810 */ /* 0x000fce0007ffe0ff */
.L_x_20:
[----:B------:R-:W-:-:S09]  /*09d0*/  ULOP3.LUT UP0, URZ, UR13, 0x1, URZ, 0xc0, !UPT ;  /* 0x000000010dff7892 */ /* 0x000fd2000f80c0ff */
[----:B------:R-:W-:Y:S05]  /*09e0*/  BRA.U !UP0, `(.L_x_22) ;  /* 0x0000000508087547 */ /* 0x000fea000b800000 */
[----:B------:R-:W0:Y:S01]  /*09f0*/  LDC.64 R6, c[0x0][0x388] ;  /* 0x0000e200ff067b82 */ /* 0x000e220000000a00 */
[----:B------:R-:W-:-:S04]  /*0a00*/  IMAD.IADD R2, R13, 0x1, R0 ;  /* 0x000000010d027824 */ /* 0x000fc800078e0200 */
[----:B------:R-:W-:-:S04]  /*0a10*/  IMAD R3, R19, R2, R20 ;  /* 0x0000000213037224 */ /* 0x000fc800078e0214 */
[----:B0-----:R-:W-:-:S05]  /*0a20*/  IMAD.WIDE R6, R3, 0x4, R6 ;  /* 0x0000000403067825 */ /* 0x001fca00078e0206 */
[----:B------:R0:W2:Y:S01]  /*0a30*/  LDG.E R2, desc[UR10][R6.64] ;  /* 0x0000000a06027981 */ /* 0x0000a2000c1e1900 */
[----:B------:R-:W-:-:S05]  /*0a40*/  IMAD.WIDE R8, R19, 0x4, R6 ;  /* 0x0000000413087825 */ /* 0x000fca00078e0206 */
[----:B------:R1:W3:Y:S01]  /*0a50*/  LDG.E R3, desc[UR10][R8.64] ;  /* 0x0000000a08037981 */ /* 0x0002e2000c1e1900 */
[----:B------:R-:W4:Y:S08]  /*0a60*/  I2F.U32.RP R10, UR9 ;  /* 0x00000009000a7d06 */ /* 0x000f300008209000 */
[----:B----4-:R-:W4:Y:S01]  /*0a70*/  MUFU.RCP R10, R10 ;  /* 0x0000000a000a7308 */ /* 0x010f220000001000 */
[----:B------:R-:W-:-:S02]  /*0a80*/  IADD3 R21, PT, PT, RZ, -UR9, RZ ;  /* 0x80000009ff157c10 */ /* 0x000fc4000fffe0ff */
[----:B----4-:R-:W-:-:S05]  /*0a90*/  IADD3 R17, PT, PT, R10, 0xffffffe, RZ ;  /* 0x0ffffffe0a117810 */ /* 0x010fca0007ffe0ff */
[----:B------:R-:W4:Y:S01]  /*0aa0*/  F2I.FTZ.U32.TRUNC.NTZ R5, R17 ;  /* 0x0000001100057305 */ /* 0x000f22000021f000 */
[----:B------:R-:W-:Y:S02]  /*0ab0*/  IMAD R11, R0, R0, R0 ;  /* 0x00000000000b7224 */ /* 0x000fe400078e0200 */
[----:B------:R-:W-:-:S03]  /*0ac0*/  IMAD.MOV.U32 R4, RZ, RZ, RZ ;  /* 0x000000ffff047224 */ /* 0x000fc600078e00ff */
[----:B------:R-:W-:Y:S01]  /*0ad0*/  IADD3 R11, PT, PT, R0, UR12, R11 ;  /* 0x0000000c000b7c10 */ /* 0x000fe2000fffe00b */
[----:B----4-:R-:W-:-:S03]  /*0ae0*/  IMAD R21, R21, R5, RZ ;  /* 0x0000000515157224 */ /* 0x010fc600078e02ff */
[----:B------:R-:W-:Y:S01]  /*0af0*/  IADD3 R11, PT, PT, R11, 0x1, RZ ;  /* 0x000000010b0b7810 */ /* 0x000fe20007ffe0ff */
[----:B------:R-:W-:-:S04]  /*0b00*/  IMAD.HI.U32 R21, R5, R21, R4 ;  /* 0x0000001505157227 */ /* 0x000fc800078e0004 */
[----:B------:R-:W-:Y:S02]  /*0b10*/  IMAD R4, R0, R0, UR12 ;  /* 0x0000000c00047e24 */ /* 0x000fe4000f8e0200 */
[----:B0-----:R-:W-:-:S04]  /*0b20*/  IMAD.HI.U32 R6, R21, R11, RZ ;  /* 0x0000000b15067227 */ /* 0x001fc800078e00ff */
[----:B------:R-:W-:-:S04]  /*0b30*/  IMAD.HI.U32 R5, R21, R4, RZ ;  /* 0x0000000415057227 */ /* 0x000fc800078e00ff */
[----:B-1----:R-:W-:Y:S01]  /*0b40*/  IMAD.MOV R8, RZ, RZ, -R6 ;  /* 0x000000ffff087224 */ /* 0x002fe200078e0a06 */
[----:B------:R-:W-:-:S03]  /*0b50*/  IADD3 R7, PT, PT, -R5, RZ, RZ ;  /* 0x000000ff05077210 */ /* 0x000fc60007ffe1ff */
[----:B------:R-:W-:Y:S02]  /*0b60*/  IMAD R11, R8, UR9, R11 ;  /* 0x00000009080b7c24 */ /* 0x000fe4000f8e020b */
[----:B------:R-:W-:-:S03]  /*0b70*/  IMAD R4, R7, UR9, R4 ;  /* 0x0000000907047c24 */ /* 0x000fc6000f8e0204 */
[----:B------:R-:W-:Y:S02]  /*0b80*/  ISETP.GE.U32.AND P2, PT, R11, UR9, PT ;  /* 0x000000090b007c0c */ /* 0x000fe4000bf46070 */
[----:B------:R-:W-:-:S11]  /*0b90*/  ISETP.GE.U32.AND P3, PT, R4, UR9, PT ;  /* 0x0000000904007c0c */ /* 0x000fd6000bf66070 */
[----:B------:R-:W-:Y:S02]  /*0ba0*/  @P2 IADD3 R11, PT, PT, R11, -UR9, RZ ;  /* 0x800000090b0b2c10 */ /* 0x000fe4000fffe0ff */
[----:B------:R-:W-:Y:S02]  /*0bb0*/  @P3 IADD3 R4, PT, PT, R4, -UR9, RZ ;  /* 0x8000000904043c10 */ /* 0x000fe4000fffe0ff */
[----:B------:R-:W-:Y:S02]  /*0bc0*/  ISETP.GE.U32.AND P0, PT, R11, UR9, PT ;  /* 0x000000090b007c0c */ /* 0x000fe4000bf06070 */
[----:B------:R-:W-:Y:S01]  /*0bd0*/  ISETP.GE.U32.AND P1, PT, R4, UR9, PT ;  /* 0x0000000904007c0c */ /* 0x000fe2000bf26070 */
[----:B------:R-:W-:Y:S01]  /*0be0*/  @P3 VIADD R5, R5, 0x1 ;  /* 0x0000000105053836 */ /* 0x000fe20000000000 */
[----:B------:R-:W-:Y:S02]  /*0bf0*/  @P2 IADD3 R6, PT, PT, R6, 0x1, RZ ;  /* 0x0000000106062810 */ /* 0x000fe40007ffe0ff */
[----:B------:R-:W-:-:S02]  /*0c00*/  ISETP.NE.U32.AND P3, PT, RZ, UR9, PT ;  /* 0x00000009ff007c0c */ /* 0x000fc4000bf65070 */
[----:B------:R-:W-:-:S05]  /*0c10*/  LOP3.LUT R4, RZ, UR9, RZ, 0x33, !PT ;  /* 0x00000009ff047c12 */ /* 0x000fca000f8e33ff */
[----:B------:R-:W-:Y:S02]  /*0c20*/  @P0 VIADD R6, R6, 0x1 ;  /* 0x0000000106060836 */ /* 0x000fe40000000000 */
[----:B------:R-:W-:-:S03]  /*0c30*/  @P1 IADD3 R5, PT, PT, R5, 0x1, RZ ;  /* 0x0000000105051810 */ /* 0x000fc60007ffe0ff */
[C---:B------:R-:W-:Y:S02]  /*0c40*/  SEL R6, R4.reuse, R6, !P3 ;  /* 0x0000000604067207 */ /* 0x040fe40005800000 */
[----:B------:R-:W-:Y:S01]  /*0c50*/  SEL R5, R4, R5, !P3 ;  /* 0x0000000504057207 */ /* 0x000fe20005800000 */
[----:B------:R-:W-:Y:S02]  /*0c60*/  HFMA2 R9, -RZ, RZ, 3.7421875, 0 ;  /* 0x437c0000ff097431 */ /* 0x000fe400000001ff */
[----:B------:R-:W-:Y:S01]  /*0c70*/  IMAD.MOV R6, RZ, RZ, -R6 ;  /* 0x000000ffff067224 */ /* 0x000fe200078e0a06 */
[----:B------:R-:W-:Y:S02]  /*0c80*/  IADD3 R4, PT, PT, -R5, RZ, RZ ;  /* 0x000000ff05047210 */ /* 0x000fe40007ffe1ff */
[----:B------:R-:W-:Y:S02]  /*0c90*/  MOV R7, 0x3bbb989d ;  /* 0x3bbb989d00077802 */ /* 0x000fe40000000f00 */
[----:B------:R-:W-:-:S02]  /*0ca0*/  I2FP.F32.S32 R4, R4 ;  /* 0x0000000400047245 */ /* 0x000fc40000201400 */
[----:B------:R-:W-:-:S03]  /*0cb0*/  I2FP.F32.S32 R6, R6 ;  /* 0x0000000600067245 */ /* 0x000fc60000201400 */
[-C--:B------:R-:W-:Y:S02]  /*0cc0*/  FFMA.SAT R5, R4, R7.reuse, 0.5 ;  /* 0x3f00000004057423 */ /* 0x080fe40000002007 */
[----:B------:R-:W-:Y:S02]  /*0cd0*/  FFMA.SAT R8, R6, R7, 0.5 ;  /* 0x3f00000006087423 */ /* 0x000fe40000002007 */
[-C--:B------:R-:W-:Y:S02]  /*0ce0*/  FFMA.RM R5, R5, R9.reuse, 12582913 ;  /* 0x4b40000105057423 */ /* 0x080fe40000004009 */
[----:B------:R-:W-:Y:S02]  /*0cf0*/  FFMA.RM R8, R8, R9, 12582913 ;  /* 0x4b40000108087423 */ /* 0x000fe40000004009 */
[----:B------:R-:W-:Y:S02]  /*0d00*/  FADD R7, R5, -12583039 ;  /* 0xcb40007f05077421 */ /* 0x000fe40000000000 */
[----:B------:R-:W-:-:S02]  /*0d10*/  FADD R9, R8, -12583039 ;  /* 0xcb40007f08097421 */ /* 0x000fc40000000000 */
[----:B------:R-:W-:Y:S02]  /*0d20*/  FFMA R7, R4, 1.4426950216293334961, -R7 ;  /* 0x3fb8aa3b04077823 */ /* 0x000fe40000000807 */
[----:B------:R-:W-:Y:S02]  /*0d30*/  FFMA R9, R6, 1.4426950216293334961, -R9 ;  /* 0x3fb8aa3b06097823 */ /* 0x000fe40000000809 */
[----:B------:R-:W-:Y:S02]  /*0d40*/  FFMA R7, R4, 1.925963033500011079e-08, R7 ;  /* 0x32a5706004077823 */ /* 0x000fe40000000007 */
[----:B------:R-:W-:Y:S02]  /*0d50*/  FFMA R9, R6, 1.925963033500011079e-08, R9 ;  /* 0x32a5706006097823 */ /* 0x000fe40000000009 */
[----:B------:R-:W0:Y:S08]  /*0d60*/  MUFU.EX2 R4, R7 ;  /* 0x0000000700047308 */ /* 0x000e300000000800 */
[----:B------:R-:W1:Y:S01]  /*0d70*/  MUFU.EX2 R9, R9 ;  /* 0x0000000900097308 */ /* 0x000e620000000800 */
[----:B------:R-:W-:Y:S01]  /*0d80*/  SHF.L.U32 R5, R5, 0x17, RZ ;  /* 0x0000001705057819 */ /* 0x000fe200000006ff */
[----:B------:R-:W-:-:S04]  /*0d90*/  IMAD.SHL.U32 R8, R8, 0x800000, RZ ;  /* 0x0080000008087824 */ /* 0x000fc800078e00ff */
[----:B0-----:R-:W-:-:S04]  /*0da0*/  FMUL R4, R5, R4 ;  /* 0x0000000405047220 */ /* 0x001fc80000400000 */
[----:B------:R-:W-:Y:S01]  /*0db0*/  FADD R14, R14, R4 ;  /* 0x000000040e0e7221 */ /* 0x000fe20000000000 */
[----:B-1----:R-:W-:Y:S01]  /*0dc0*/  FMUL R5, R8, R9 ;  /* 0x0000000908057220 */ /* 0x002fe20000400000 */
[----:B------:R-:W-:-:S03]  /*0dd0*/  IADD3 R0, PT, PT, R0, 0x2, RZ ;  /* 0x0000000200007810 */ /* 0x000fc60007ffe0ff */
[----:B------:R-:W-:Y:S01]  /*0de0*/  FADD R14, R14, R5 ;  /* 0x000000050e0e7221 */ /* 0x000fe20000000000 */
[----:B--2---:R-:W-:-:S04]  /*0df0*/  FFMA R2, R4, R2, R15 ;  /* 0x0000000204027223 */ /* 0x004fc8000000000f */
[----:B---3--:R-:W-:-:S07]  /*0e00*/  FFMA R15, R5, R3, R2 ;  /* 0x00000003050f7223 */ /* 0x008fce0000000002 */
.L_x_22:
[----:B------:R-:W0:Y:S01]  /*0e10*/  LDC.64 R2, c[0x0][0x388] ;  /* 0x0000e200ff027b82 */ /* 0x000e220000000a00 */
[----:B------:R-:W-:-:S05]  /*0e20*/  IADD3 R4, PT, PT, R13, R0, RZ ;  /* 0x000000000d047210 */ /* 0x000fca0007ffe0ff */
[----:B------:R-:W-:-:S04]  /*0e30*/  IMAD R5, R19, R4, R20 ;  /* 0x0000000413057224 */ /* 0x000fc800078e0214 */
[----:B0-----:R-:W-:-:S06]  /*0e40*/  IMAD.WIDE R2, R5, 0x4, R2 ;  /* 0x0000000405027825 */ /* 0x001fcc00078e0202 */
[----:B------:R0:W2:Y:S01]  /*0e50*/  LDG.E R2, desc[UR10][R2.64] ;  /* 0x0000000a02027981 */ /* 0x0000a2000c1e1900 */
[----:B------:R-:W1:Y:S01]  /*0e60*/  I2F.U32.RP R6, UR9 ;  /* 0x0000000900067d06 */ /* 0x000e620008209000 */
[----:B------:R-:W-:Y:S01]  /*0e70*/  IADD3 R7, PT, PT, RZ, -UR9, RZ ;  /* 0x80000009ff077c10 */ /* 0x000fe2000fffe0ff */
[----:B------:R-:W-:Y:S01]  /*0e80*/  IMAD R0, R0, R0, UR12 ;  /* 0x0000000c00007e24 */ /* 0x000fe2000f8e0200 */
[----:B------:R-:W-:Y:S01]  /*0e90*/  ISETP.NE.U32.AND P2, PT, RZ, UR9, PT ;  /* 0x00000009ff007c0c */ /* 0x000fe2000bf45070 */
[----:B------:R-:W-:Y:S02]  /*0ea0*/  UISETP.NE.AND UP0, UPT, UR5, UR13, UPT ;  /* 0x0000000d0500728c */ /* 0x000fe4000bf05270 */
[----:B------:R-:W-:-:S07]  /*0eb0*/  UIADD3 UR6, UPT, UPT, UR5, 0x1, URZ ;  /* 0x0000000105067890 */ /* 0x000fce000fffe0ff */
[----:B------:R-:W-:Y:S01]  /*0ec0*/  UMOV UR5, UR6 ;  /* 0x0000000600057c82 */ /* 0x000fe20008000000 */
[----:B-1----:R-:W1:Y:S02]  /*0ed0*/  MUFU.RCP R6, R6 ;  /* 0x0000000600067308 */ /* 0x002e640000001000 */
[----:B-1----:R-:W-:-:S06]  /*0ee0*/  VIADD R4, R6, 0xffffffe ;  /* 0x0ffffffe06047836 */ /* 0x002fcc0000000000 */
[----:B------:R1:W3:Y:S02]  /*0ef0*/  F2I.FTZ.U32.TRUNC.NTZ R5, R4 ;  /* 0x0000000400057305 */ /* 0x0002e4000021f000 */
[----:B-1----:R-:W-:Y:S01]  /*0f00*/  MOV R4, RZ ;  /* 0x000000ff00047202 */ /* 0x002fe20000000f00 */
[----:B---3--:R-:W-:-:S04]  /*0f10*/  IMAD R7, R7, R5, RZ ;  /* 0x0000000507077224 */ /* 0x008fc800078e02ff */
[----:B------:R-:W-:-:S04]  /*0f20*/  IMAD.HI.U32 R7, R5, R7, R4 ;  /* 0x0000000705077227 */ /* 0x000fc800078e0004 */
[----:B------:R-:W-:Y:S02]  /*0f30*/  IMAD.MOV.U32 R4, RZ, RZ, 0x437c0000 ;  /* 0x437c0000ff047424 */ /* 0x000fe400078e00ff */
[----:B0-----:R-:W-:-:S04]  /*0f40*/  IMAD.HI.U32 R3, R7, R0, RZ ;  /* 0x0000000007037227 */ /* 0x001fc800078e00ff */
[----:B------:R-:W-:-:S04]  /*0f50*/  IMAD.MOV R5, RZ, RZ, -R3 ;  /* 0x000000ffff057224 */ /* 0x000fc800078e0a03 */
[----:B------:R-:W-:-:S05]  /*0f60*/  IMAD R0, R5, UR9, R0 ;  /* 0x0000000905007c24 */ /* 0x000fca000f8e0200 */
[----:B------:R-:W-:-:S13]  /*0f70*/  ISETP.GE.U32.AND P0, PT, R0, UR9, PT ;  /* 0x0000000900007c0c */ /* 0x000fda000bf06070 */
[----:B------:R-:W-:Y:S02]  /*0f80*/  @P0 IADD3 R0, PT, PT, R0, -UR9, RZ ;  /* 0x8000000900000c10 */ /* 0x000fe4000fffe0ff */
[----:B------:R-:W-:Y:S02]  /*0f90*/  @P0 IADD3 R3, PT, PT, R3, 0x1, RZ ;  /* 0x0000000103030810 */ /* 0x000fe40007ffe0ff */
[----:B------:R-:W-:-:S13]  /*0fa0*/  ISETP.GE.U32.AND P1, PT, R0, UR9, PT ;  /* 0x0000000900007c0c */ /* 0x000fda000bf26070 */
[----:B------:R-:W-:Y:S01]  /*0fb0*/  @P1 VIADD R3, R3, 0x1 ;  /* 0x0000000103031836 */ /* 0x000fe20000000000 */
[----:B------:R-:W-:-:S04]  /*0fc0*/  @!P2 LOP3.LUT R3, RZ, UR9, RZ, 0x33, !PT ;  /* 0x00000009ff03ac12 */ /* 0x000fc8000f8e33ff */
[----:B------:R-:W-:Y:S02]  /*0fd0*/  IADD3 R0, PT, PT, -R3, RZ, RZ ;  /* 0x000000ff03007210 */ /* 0x000fe40007ffe1ff */
[----:B------:R-:W-:Y:S02]  /*0fe0*/  MOV R3, 0x3bbb989d ;  /* 0x3bbb989d00037802 */ /* 0x000fe40000000f00 */
        /* <DEDUP_REMOVED lines=10> */
[----:B--2---:R-:W-:Y:S01]  /*1090*/  FFMA R15, R0, R2, R15 ;  /* 0x00000002000f7223 */ /* 0x004fe2000000000f */
[----:B------:R-:W-:Y:S06]  /*10a0*/  BRA.U UP0, `(.L_x_23) ;  /* 0xfffffff100487547 */ /* 0x000fec000b83ffff */
.L_x_19:
[----:B------:R-:W0:Y:S01]  /*10b0*/  MUFU.RCP R3, R14 ;  /* 0x0000000e00037308 */ /* 0x000e220000001000 */
[----:B------:R-:W-:Y:S07]  /*10c0*/  BSSY.RECONVERGENT B0, `(.L_x_24) ;  /* 0x000000d000007945 */ /* 0x000fee0003800200 */
[----:B------:R-:W1:Y:S01]  /*10d0*/  FCHK P0, R15, R14 ;  /* 0x0000000e0f007302 */ /* 0x000e620000000000 */
[----:B0-----:R-:W-:-:S04]  /*10e0*/  FFMA R0, R3, -R14, 1 ;  /* 0x3f80000003007423 */ /* 0x001fc8000000080e */
[----:B------:R-:W-:-:S04]  /*10f0*/  FFMA R0, R3, R0, R3 ;  /* 0x0000000003007223 */ /* 0x000fc80000000003 */
[----:B------:R-:W-:-:S04]  /*1100*/  FFMA R2, R0, R15, RZ ;  /* 0x0000000f00027223 */ /* 0x000fc800000000ff */
[----:B------:R-:W-:-:S04]  /*1110*/  FFMA R3, R2, -R14, R15 ;  /* 0x8000000e02037223 */ /* 0x000fc8000000000f */
[----:B------:R-:W-:Y:S01]  /*1120*/  FFMA R5, R0, R3, R2 ;  /* 0x0000000300057223 */ /* 0x000fe20000000002 */
[----:B-1----:R-:W-:Y:S06]  /*1130*/  @!P0 BRA `(.L_x_25) ;  /* 0x0000000000148947 */ /* 0x002fec0003800000 */
[----:B------:R-:W-:Y:S01]  /*1140*/  MOV R0, R15 ;  /* 0x0000000f00007202 */ /* 0x000fe20000000f00 */
[----:B------:R-:W-:Y:S01]  /*1150*/  IMAD.MOV.U32 R3, RZ, RZ, R14 ;  /* 0x000000ffff037224 */ /* 0x000fe200078e000e */
[----:B------:R-:W-:-:S07]  /*1160*/  MOV R2, 0x1180 ;  /* 0x0000118000027802 */ /* 0x000fce0000000f00 */
[----:B------:R-:W-:Y:S05]  /*1170*/  CALL.REL.NOINC `($__internal_1_$__cuda_sm3x_div_rn_noftz_f32_slowpath) ;  /* 0x0000000000247944 */ /* 0x000fea0003c00000 */
[----:B------:R-:W-:-:S07]  /*1180*/  MOV R5, R0 ;  /* 0x0000000000057202 */ /* 0x000fce0000000f00 */
.L_x_25:
[----:B------:R-:W-:Y:S05]  /*1190*/  BSYNC.RECONVERGENT B0 ;  /* 0x0000000000007941 */ /* 0x000fea0003800200 */
.L_x_24:
[----:B------:R-:W0:Y:S01]  /*11a0*/  LDCU UR4, c[0x0][0x390] ;  /* 0x00007200ff0477ac */ /* 0x000e220008000800 */
[----:B------:R-:W1:Y:S01]  /*11b0*/  LDC.64 R2, c[0x0][0x380] ;  /* 0x0000e000ff027b82 */ /* 0x000e620000000a00 */
[----:B0-----:R-:W-:-:S06]  /*11c0*/  UIADD3 UR4, UPT, UPT, UR4, 0x10, URZ ;  /* 0x0000001004047890 */ /* 0x001fcc000fffe0ff */
[----:B------:R-:W-:-:S04]  /*11d0*/  IMAD R13, R13, UR4, R12 ;  /* 0x000000040d0d7c24 */ /* 0x000fc8000f8e020c */
[----:B-1----:R-:W-:-:S05]  /*11e0*/  IMAD.WIDE R2, R13, 0x4, R2 ;  /* 0x000000040d027825 */ /* 0x002fca00078e0202 */
[----:B------:R-:W-:Y:S01]  /*11f0*/  STG.E desc[UR10][R2.64], R5 ;  /* 0x0000000502007986 */ /* 0x000fe2000c10190a */
[----:B------:R-:W-:Y:S05]  /*1200*/  EXIT ;  /* 0x000000000000794d */ /* 0x000fea0003800000 */
        .weak           $__internal_1_$__cuda_sm3x_div_rn_noftz_f32_slowpath
        .type           $__internal_1_$__cuda_sm3x_div_rn_noftz_f32_slowpath,@function
        .size           $__internal_1_$__cuda_sm3x_div_rn_noftz_f32_slowpath,(.L_x_39 - $__internal_1_$__cuda_sm3x_div_rn_noftz_f32_slowpath)
$__internal_1_$__cuda_sm3x_div_rn_noftz_f32_slowpath:
        /* <DEDUP_REMOVED lines=34> */
.L_x_27:
        /* <DEDUP_REMOVED lines=51> */
.L_x_34:
[----:B------:R-:W-:-:S04]  /*1760*/  LOP3.LUT R0, R0, 0x80000000, RZ, 0xc0, !PT ;  /* 0x8000000000007812 */ /* 0x000fc800078ec0ff */
[----:B------:R-:W-:Y:S01]  /*1770*/  LOP3.LUT R0, R0, 0x7f800000, RZ, 0xfc, !PT ;  /* 0x7f80000000007812 */ /* 0x000fe200078efcff */
[----:B------:R-:W-:Y:S06]  /*1780*/  BRA `(.L_x_35) ;  /* 0x0000000000047947 */ /* 0x000fec0003800000 */
.L_x_33:
[----:B------:R-:W-:-:S07]  /*1790*/  LEA R0, R5, R0, 0x17 ;  /* 0x0000000005007211 */ /* 0x000fce00078eb8ff */
.L_x_35:
[----:B------:R-:W-:Y:S05]  /*17a0*/  BSYNC.RECONVERGENT B2 ;  /* 0x0000000000027941 */ /* 0x000fea0003800200 */
.L_x_32:
[----:B------:R-:W-:Y:S05]  /*17b0*/  BRA `(.L_x_36) ;  /* 0x0000000000207947 */ /* 0x000fea0003800000 */
.L_x_31:
[----:B------:R-:W-:-:S04]  /*17c0*/  LOP3.LUT R0, R3, 0x80000000, R0, 0x48, !PT ;  /* 0x8000000003007812 */ /* 0x000fc800078e4800 */
[----:B------:R-:W-:Y:S01]  /*17d0*/  LOP3.LUT R0, R0, 0x7f800000, RZ, 0xfc, !PT ;  /* 0x7f80000000007812 */ /* 0x000fe200078efcff */
[----:B------:R-:W-:Y:S06]  /*17e0*/  BRA `(.L_x_36) ;  /* 0x0000000000147947 */ /* 0x000fec0003800000 */
.L_x_30:
[----:B------:R-:W-:Y:S01]  /*17f0*/  LOP3.LUT R0, R3, 0x80000000, R0, 0x48, !PT ;  /* 0x8000000003007812 */ /* 0x000fe200078e4800 */
[----:B------:R-:W-:Y:S06]  /*1800*/  BRA `(.L_x_36) ;  /* 0x00000000000c7947 */ /* 0x000fec0003800000 */
.L_x_29:
[----:B------:R-:W0:Y:S01]  /*1810*/  MUFU.RSQ R0, -QNAN ;  /* 0xffc0000000007908 */ /* 0x000e220000001400 */
[----:B------:R-:W-:Y:S05]  /*1820*/  BRA `(.L_x_36) ;  /* 0x0000000000047947 */ /* 0x000fea0003800000 */
.L_x_28:
[----:B------:R-:W-:-:S07]  /*1830*/  FADD.FTZ R0, R0, R3 ;  /* 0x0000000300007221 */ /* 0x000fce0000010000 */
.L_x_36:
[----:B------:R-:W-:Y:S05]  /*1840*/  BSYNC.RECONVERGENT B1 ;  /* 0x0000000000017941 */ /* 0x000fea0003800200 */
.L_x_26:
[----:B------:R-:W-:-:S04]  /*1850*/  HFMA2 R3, -RZ, RZ, 0, 0 ;  /* 0x00000000ff037431 */ /* 0x000fc800000001ff */
[----:B0-----:R-:W-:Y:S05]  /*1860*/  RET.REL.NODEC R2 `(_Z8Conv_GlbPfS_iii) ;  /* 0xffffffe402e47950 */ /* 0x001fea0003c3ffff */
.L_x_37:
        /* <DEDUP_REMOVED lines=9> */
.L_x_39:


//--------------------- .nv.shared.reserved.0     --------------------------
	.section	.nv.shared.reserved.0,"aw",@nobits
	.weak		__nv_reservedSMEM_offset_0_alias
	.size		__nv_reservedSMEM_offset_0_alias, 0, 64
	.other		__nv_reservedSMEM_offset_0_alias,@"STO_CUDA_RESERVED_SHARED STV_DEFAULT"
__nv_reservedSMEM_offset_0_alias:
	.zero		0
	.zero		64


//--------------------- .nv.constant0._Z8Conv_TexPfyiii --------------------------
	.section	.nv.constant0._Z8Conv_TexPfyiii,"a",@progbits
	.sectionflags	@""
	.align	4
.nv.constant0._Z8Conv_TexPfyiii:
	.zero		924


//--------------------- .nv.constant0._Z8Conv_GlbPfS_iii --------------------------
	.section	.nv.constant0._Z8Conv_GlbPfS_iii,"a",@progbits
	.sectionflags	@""
	.align	4
.nv.constant0._Z8Conv_GlbPfS_iii:
	.zero		924


//--------------------- SYMBOLS --------------------------

	.type		.nv.reservedSmem.offset0,@object
	.size		.nv.reservedSmem.offset0,0x4
